//
// Generated by NVIDIA NVVM Compiler
//
// Compiler Build ID: CL-36424714
// Cuda compilation tools, release 13.0, V13.0.88
// Based on NVVM 20.0.0
//

.version 9.0
.target sm_100
.address_size 64

	// .globl	_Z16tissueGPU1KernelPiPfS0_S0_iiii

.visible .entry _Z16tissueGPU1KernelPiPfS0_S0_iiii(
	.param .u64 .ptr .align 1 _Z16tissueGPU1KernelPiPfS0_S0_iiii_param_0,
	.param .u64 .ptr .align 1 _Z16tissueGPU1KernelPiPfS0_S0_iiii_param_1,
	.param .u64 .ptr .align 1 _Z16tissueGPU1KernelPiPfS0_S0_iiii_param_2,
	.param .u64 .ptr .align 1 _Z16tissueGPU1KernelPiPfS0_S0_iiii_param_3,
	.param .u32 _Z16tissueGPU1KernelPiPfS0_S0_iiii_param_4,
	.param .u32 _Z16tissueGPU1KernelPiPfS0_S0_iiii_param_5,
	.param .u32 _Z16tissueGPU1KernelPiPfS0_S0_iiii_param_6,
	.param .u32 _Z16tissueGPU1KernelPiPfS0_S0_iiii_param_7
)
{
	.reg .pred 	%p<47>;
	.reg .b32 	%r<156>;
	.reg .b32 	%f<88>;
	.reg .b64 	%rd<53>;

	ld.param.u64 	%rd8, [_Z16tissueGPU1KernelPiPfS0_S0_iiii_param_0];
	ld.param.u64 	%rd9, [_Z16tissueGPU1KernelPiPfS0_S0_iiii_param_1];
	ld.param.u64 	%rd10, [_Z16tissueGPU1KernelPiPfS0_S0_iiii_param_3];
	ld.param.u32 	%r40, [_Z16tissueGPU1KernelPiPfS0_S0_iiii_param_4];
	ld.param.u32 	%r41, [_Z16tissueGPU1KernelPiPfS0_S0_iiii_param_5];
	ld.param.u32 	%r42, [_Z16tissueGPU1KernelPiPfS0_S0_iiii_param_6];
	ld.param.u32 	%r43, [_Z16tissueGPU1KernelPiPfS0_S0_iiii_param_7];
	cvta.to.global.u64 	%rd1, %rd9;
	cvta.to.global.u64 	%rd2, %rd10;
	cvta.to.global.u64 	%rd3, %rd8;
	mov.u32 	%r44, %ntid.x;
	mov.u32 	%r45, %ctaid.x;
	mov.u32 	%r46, %tid.x;
	mad.lo.s32 	%r47, %r44, %r45, %r46;
	div.s32 	%r48, %r47, %r41;
	mad.lo.s32 	%r1, %r48, %r42, %r43;
	mul.lo.s32 	%r49, %r48, %r41;
	sub.s32 	%r2, %r47, %r49;
	setp.gt.s32 	%p1, %r1, %r40;
	@%p1 bra 	$L__BB0_82;
	shl.b32 	%r50, %r40, 1;
	mul.wide.s32 	%rd11, %r1, 4;
	add.s64 	%rd12, %rd3, %rd11;
	ld.global.u32 	%r3, [%rd12+-4];
	mul.wide.s32 	%rd4, %r40, 4;
	add.s64 	%rd13, %rd12, %rd4;
	ld.global.u32 	%r4, [%rd13+-4];
	mul.wide.s32 	%rd14, %r50, 4;
	add.s64 	%rd15, %rd12, %rd14;
	ld.global.u32 	%r5, [%rd15+-4];
	setp.ge.s32 	%p2, %r2, %r40;
	mov.f32 	%f87, 0f00000000;
	@%p2 bra 	$L__BB0_8;
	add.s32 	%r51, %r2, %r41;
	max.s32 	%r52, %r40, %r51;
	setp.lt.s32 	%p3, %r51, %r40;
	selp.u32 	%r53, 1, 0, %p3;
	add.s32 	%r54, %r51, %r53;
	sub.s32 	%r55, %r52, %r54;
	div.u32 	%r56, %r55, %r41;
	add.s32 	%r6, %r56, %r53;
	and.b32  	%r57, %r6, 3;
	setp.eq.s32 	%p4, %r57, 3;
	mov.f32 	%f87, 0f00000000;
	mov.u32 	%r146, %r2;
	@%p4 bra 	$L__BB0_5;
	mul.wide.s32 	%rd16, %r40, 8;
	add.s64 	%rd5, %rd3, %rd16;
	add.s32 	%r58, %r6, 1;
	and.b32  	%r59, %r58, 3;
	neg.s32 	%r144, %r59;
	mov.f32 	%f87, 0f00000000;
	mov.u32 	%r146, %r2;
$L__BB0_4:
	.pragma "nounroll";
	mul.wide.s32 	%rd17, %r146, 4;
	add.s64 	%rd18, %rd2, %rd17;
	add.s64 	%rd19, %rd3, %rd17;
	add.s64 	%rd20, %rd19, %rd4;
	add.s64 	%rd21, %rd5, %rd17;
	ld.global.u32 	%r60, [%rd19];
	ld.global.u32 	%r61, [%rd20];
	ld.global.u32 	%r62, [%rd21];
	sub.s32 	%r63, %r60, %r3;
	abs.s32 	%r64, %r63;
	sub.s32 	%r65, %r61, %r4;
	abs.s32 	%r66, %r65;
	add.s32 	%r67, %r66, %r64;
	sub.s32 	%r68, %r62, %r5;
	abs.s32 	%r69, %r68;
	add.s32 	%r70, %r67, %r69;
	ld.global.f32 	%f12, [%rd18];
	mul.wide.s32 	%rd22, %r70, 4;
	add.s64 	%rd23, %rd1, %rd22;
	ld.global.f32 	%f13, [%rd23];
	fma.rn.f32 	%f87, %f12, %f13, %f87;
	add.s32 	%r146, %r146, %r41;
	add.s32 	%r144, %r144, 1;
	setp.ne.s32 	%p5, %r144, 0;
	@%p5 bra 	$L__BB0_4;
$L__BB0_5:
	setp.lt.u32 	%p6, %r6, 3;
	@%p6 bra 	$L__BB0_8;
	mul.wide.s32 	%rd31, %r41, 4;
	shl.b32 	%r115, %r41, 2;
$L__BB0_7:
	mul.wide.s32 	%rd24, %r146, 4;
	add.s64 	%rd25, %rd3, %rd24;
	ld.global.u32 	%r71, [%rd25];
	add.s64 	%rd26, %rd25, %rd4;
	ld.global.u32 	%r72, [%rd26];
	add.s64 	%rd27, %rd26, %rd4;
	ld.global.u32 	%r73, [%rd27];
	sub.s32 	%r74, %r71, %r3;
	abs.s32 	%r75, %r74;
	sub.s32 	%r76, %r72, %r4;
	abs.s32 	%r77, %r76;
	add.s32 	%r78, %r77, %r75;
	sub.s32 	%r79, %r73, %r5;
	abs.s32 	%r80, %r79;
	add.s32 	%r81, %r78, %r80;
	add.s64 	%rd28, %rd2, %rd24;
	ld.global.f32 	%f14, [%rd28];
	mul.wide.s32 	%rd29, %r81, 4;
	add.s64 	%rd30, %rd1, %rd29;
	ld.global.f32 	%f15, [%rd30];
	fma.rn.f32 	%f16, %f14, %f15, %f87;
	add.s64 	%rd32, %rd25, %rd31;
	ld.global.u32 	%r82, [%rd32];
	add.s64 	%rd33, %rd32, %rd4;
	ld.global.u32 	%r83, [%rd33];
	add.s64 	%rd34, %rd33, %rd4;
	ld.global.u32 	%r84, [%rd34];
	sub.s32 	%r85, %r82, %r3;
	abs.s32 	%r86, %r85;
	sub.s32 	%r87, %r83, %r4;
	abs.s32 	%r88, %r87;
	add.s32 	%r89, %r88, %r86;
	sub.s32 	%r90, %r84, %r5;
	abs.s32 	%r91, %r90;
	add.s32 	%r92, %r89, %r91;
	add.s64 	%rd35, %rd28, %rd31;
	ld.global.f32 	%f17, [%rd35];
	mul.wide.s32 	%rd36, %r92, 4;
	add.s64 	%rd37, %rd1, %rd36;
	ld.global.f32 	%f18, [%rd37];
	fma.rn.f32 	%f19, %f17, %f18, %f16;
	add.s64 	%rd38, %rd32, %rd31;
	ld.global.u32 	%r93, [%rd38];
	add.s64 	%rd39, %rd38, %rd4;
	ld.global.u32 	%r94, [%rd39];
	add.s64 	%rd40, %rd39, %rd4;
	ld.global.u32 	%r95, [%rd40];
	sub.s32 	%r96, %r93, %r3;
	abs.s32 	%r97, %r96;
	sub.s32 	%r98, %r94, %r4;
	abs.s32 	%r99, %r98;
	add.s32 	%r100, %r99, %r97;
	sub.s32 	%r101, %r95, %r5;
	abs.s32 	%r102, %r101;
	add.s32 	%r103, %r100, %r102;
	add.s64 	%rd41, %rd35, %rd31;
	ld.global.f32 	%f20, [%rd41];
	mul.wide.s32 	%rd42, %r103, 4;
	add.s64 	%rd43, %rd1, %rd42;
	ld.global.f32 	%f21, [%rd43];
	fma.rn.f32 	%f22, %f20, %f21, %f19;
	add.s64 	%rd44, %rd38, %rd31;
	ld.global.u32 	%r104, [%rd44];
	add.s64 	%rd45, %rd44, %rd4;
	ld.global.u32 	%r105, [%rd45];
	add.s64 	%rd46, %rd45, %rd4;
	ld.global.u32 	%r106, [%rd46];
	sub.s32 	%r107, %r104, %r3;
	abs.s32 	%r108, %r107;
	sub.s32 	%r109, %r105, %r4;
	abs.s32 	%r110, %r109;
	add.s32 	%r111, %r110, %r108;
	sub.s32 	%r112, %r106, %r5;
	abs.s32 	%r113, %r112;
	add.s32 	%r114, %r111, %r113;
	add.s64 	%rd47, %rd41, %rd31;
	ld.global.f32 	%f23, [%rd47];
	mul.wide.s32 	%rd48, %r114, 4;
	add.s64 	%rd49, %rd1, %rd48;
	ld.global.f32 	%f24, [%rd49];
	fma.rn.f32 	%f87, %f23, %f24, %f22;
	add.s32 	%r146, %r115, %r146;
	setp.lt.s32 	%p7, %r146, %r40;
	@%p7 bra 	$L__BB0_7;
$L__BB0_8:
	ld.param.u64 	%rd52, [_Z16tissueGPU1KernelPiPfS0_S0_iiii_param_2];
	setp.ne.s32 	%p8, %r2, 0;
	cvta.to.global.u64 	%rd50, %rd52;
	mul.wide.s32 	%rd51, %r1, 4;
	add.s64 	%rd6, %rd50, %rd51;
	@%p8 bra 	$L__BB0_10;
	st.global.f32 	[%rd6+-4], %f87;
$L__BB0_10:
	bar.sync 	0;
	setp.lt.s32 	%p9, %r41, 2;
	@%p9 bra 	$L__BB0_82;
	add.s32 	%r15, %r41, -1;
	add.s32 	%r117, %r41, -2;
	and.b32  	%r16, %r15, 15;
	setp.lt.u32 	%p10, %r117, 15;
	mov.b32 	%r152, 1;
	@%p10 bra 	$L__BB0_47;
	and.b32  	%r17, %r15, -16;
	neg.s32 	%r148, %r2;
	mov.b32 	%r150, 1;
	mov.b32 	%r149, 0;
$L__BB0_13:
	.pragma "nounroll";
	setp.ne.s32 	%p11, %r148, -1;
	@%p11 bra 	$L__BB0_15;
	ld.global.f32 	%f25, [%rd6+-4];
	add.f32 	%f26, %f87, %f25;
	st.global.f32 	[%rd6+-4], %f26;
$L__BB0_15:
	add.s32 	%r120, %r150, 1;
	setp.ne.s32 	%p12, %r2, %r120;
	@%p12 bra 	$L__BB0_17;
	ld.global.f32 	%f27, [%rd6+-4];
	add.f32 	%f28, %f87, %f27;
	st.global.f32 	[%rd6+-4], %f28;
$L__BB0_17:
	add.s32 	%r121, %r150, 2;
	setp.ne.s32 	%p13, %r2, %r121;
	@%p13 bra 	$L__BB0_19;
	ld.global.f32 	%f29, [%rd6+-4];
	add.f32 	%f30, %f87, %f29;
	st.global.f32 	[%rd6+-4], %f30;
$L__BB0_19:
	add.s32 	%r122, %r150, 3;
	setp.ne.s32 	%p14, %r2, %r122;
	@%p14 bra 	$L__BB0_21;
	ld.global.f32 	%f31, [%rd6+-4];
	add.f32 	%f32, %f87, %f31;
	st.global.f32 	[%rd6+-4], %f32;
$L__BB0_21:
	add.s32 	%r123, %r150, 4;
	setp.ne.s32 	%p15, %r2, %r123;
	@%p15 bra 	$L__BB0_23;
	ld.global.f32 	%f33, [%rd6+-4];
	add.f32 	%f34, %f87, %f33;
	st.global.f32 	[%rd6+-4], %f34;
$L__BB0_23:
	add.s32 	%r124, %r150, 5;
	setp.ne.s32 	%p16, %r2, %r124;
	@%p16 bra 	$L__BB0_25;
	ld.global.f32 	%f35, [%rd6+-4];
	add.f32 	%f36, %f87, %f35;
	st.global.f32 	[%rd6+-4], %f36;
$L__BB0_25:
	add.s32 	%r125, %r150, 6;
	setp.ne.s32 	%p17, %r2, %r125;
	@%p17 bra 	$L__BB0_27;
	ld.global.f32 	%f37, [%rd6+-4];
	add.f32 	%f38, %f87, %f37;
	st.global.f32 	[%rd6+-4], %f38;
$L__BB0_27:
	add.s32 	%r126, %r150, 7;
	setp.ne.s32 	%p18, %r2, %r126;
	@%p18 bra 	$L__BB0_29;
	ld.global.f32 	%f39, [%rd6+-4];
	add.f32 	%f40, %f87, %f39;
	st.global.f32 	[%rd6+-4], %f40;
$L__BB0_29:
	add.s32 	%r127, %r150, 8;
	setp.ne.s32 	%p19, %r2, %r127;
	@%p19 bra 	$L__BB0_31;
	ld.global.f32 	%f41, [%rd6+-4];
	add.f32 	%f42, %f87, %f41;
	st.global.f32 	[%rd6+-4], %f42;
$L__BB0_31:
	add.s32 	%r128, %r150, 9;
	setp.ne.s32 	%p20, %r2, %r128;
	@%p20 bra 	$L__BB0_33;
	ld.global.f32 	%f43, [%rd6+-4];
	add.f32 	%f44, %f87, %f43;
	st.global.f32 	[%rd6+-4], %f44;
$L__BB0_33:
	add.s32 	%r129, %r150, 10;
	setp.ne.s32 	%p21, %r2, %r129;
	@%p21 bra 	$L__BB0_35;
	ld.global.f32 	%f45, [%rd6+-4];
	add.f32 	%f46, %f87, %f45;
	st.global.f32 	[%rd6+-4], %f46;
$L__BB0_35:
	add.s32 	%r130, %r150, 11;
	setp.ne.s32 	%p22, %r2, %r130;
	@%p22 bra 	$L__BB0_37;
	ld.global.f32 	%f47, [%rd6+-4];
	add.f32 	%f48, %f87, %f47;
	st.global.f32 	[%rd6+-4], %f48;
$L__BB0_37:
	add.s32 	%r131, %r150, 12;
	setp.ne.s32 	%p23, %r2, %r131;
	@%p23 bra 	$L__BB0_39;
	ld.global.f32 	%f49, [%rd6+-4];
	add.f32 	%f50, %f87, %f49;
	st.global.f32 	[%rd6+-4], %f50;
$L__BB0_39:
	add.s32 	%r132, %r150, 13;
	setp.ne.s32 	%p24, %r2, %r132;
	@%p24 bra 	$L__BB0_41;
	ld.global.f32 	%f51, [%rd6+-4];
	add.f32 	%f52, %f87, %f51;
	st.global.f32 	[%rd6+-4], %f52;
$L__BB0_41:
	add.s32 	%r133, %r150, 14;
	setp.ne.s32 	%p25, %r2, %r133;
	@%p25 bra 	$L__BB0_43;
	ld.global.f32 	%f53, [%rd6+-4];
	add.f32 	%f54, %f87, %f53;
	st.global.f32 	[%rd6+-4], %f54;
$L__BB0_43:
	add.s32 	%r22, %r150, 15;
	setp.ne.s32 	%p26, %r2, %r22;
	@%p26 bra 	$L__BB0_45;
	ld.global.f32 	%f55, [%rd6+-4];
	add.f32 	%f56, %f87, %f55;
	st.global.f32 	[%rd6+-4], %f56;
$L__BB0_45:
	add.s32 	%r150, %r150, 16;
	add.s32 	%r149, %r149, 16;
	add.s32 	%r148, %r148, 16;
	setp.ne.s32 	%p27, %r22, %r17;
	@%p27 bra 	$L__BB0_13;
	add.s32 	%r152, %r149, 1;
$L__BB0_47:
	setp.eq.s32 	%p28, %r16, 0;
	@%p28 bra 	$L__BB0_82;
	and.b32  	%r28, %r15, 7;
	setp.lt.u32 	%p29, %r16, 8;
	@%p29 bra 	$L__BB0_66;
	setp.ne.s32 	%p30, %r2, %r152;
	@%p30 bra 	$L__BB0_51;
	ld.global.f32 	%f57, [%rd6+-4];
	add.f32 	%f58, %f87, %f57;
	st.global.f32 	[%rd6+-4], %f58;
$L__BB0_51:
	add.s32 	%r134, %r152, 1;
	setp.ne.s32 	%p31, %r2, %r134;
	@%p31 bra 	$L__BB0_53;
	ld.global.f32 	%f59, [%rd6+-4];
	add.f32 	%f60, %f87, %f59;
	st.global.f32 	[%rd6+-4], %f60;
$L__BB0_53:
	add.s32 	%r135, %r152, 2;
	setp.ne.s32 	%p32, %r2, %r135;
	@%p32 bra 	$L__BB0_55;
	ld.global.f32 	%f61, [%rd6+-4];
	add.f32 	%f62, %f87, %f61;
	st.global.f32 	[%rd6+-4], %f62;
$L__BB0_55:
	add.s32 	%r136, %r152, 3;
	setp.ne.s32 	%p33, %r2, %r136;
	@%p33 bra 	$L__BB0_57;
	ld.global.f32 	%f63, [%rd6+-4];
	add.f32 	%f64, %f87, %f63;
	st.global.f32 	[%rd6+-4], %f64;
$L__BB0_57:
	add.s32 	%r137, %r152, 4;
	setp.ne.s32 	%p34, %r2, %r137;
	@%p34 bra 	$L__BB0_59;
	ld.global.f32 	%f65, [%rd6+-4];
	add.f32 	%f66, %f87, %f65;
	st.global.f32 	[%rd6+-4], %f66;
$L__BB0_59:
	add.s32 	%r138, %r152, 5;
	setp.ne.s32 	%p35, %r2, %r138;
	@%p35 bra 	$L__BB0_61;
	ld.global.f32 	%f67, [%rd6+-4];
	add.f32 	%f68, %f87, %f67;
	st.global.f32 	[%rd6+-4], %f68;
$L__BB0_61:
	add.s32 	%r139, %r152, 6;
	setp.ne.s32 	%p36, %r2, %r139;
	@%p36 bra 	$L__BB0_63;
	ld.global.f32 	%f69, [%rd6+-4];
	add.f32 	%f70, %f87, %f69;
	st.global.f32 	[%rd6+-4], %f70;
$L__BB0_63:
	add.s32 	%r140, %r152, 7;
	setp.ne.s32 	%p37, %r2, %r140;
	@%p37 bra 	$L__BB0_65;
	ld.global.f32 	%f71, [%rd6+-4];
	add.f32 	%f72, %f87, %f71;
	st.global.f32 	[%rd6+-4], %f72;
$L__BB0_65:
	add.s32 	%r152, %r152, 8;
$L__BB0_66:
	setp.eq.s32 	%p38, %r28, 0;
	@%p38 bra 	$L__BB0_82;
	and.b32  	%r31, %r15, 3;
	setp.lt.u32 	%p39, %r28, 4;
	@%p39 bra 	$L__BB0_77;
	setp.ne.s32 	%p40, %r2, %r152;
	@%p40 bra 	$L__BB0_70;
	ld.global.f32 	%f73, [%rd6+-4];
	add.f32 	%f74, %f87, %f73;
	st.global.f32 	[%rd6+-4], %f74;
$L__BB0_70:
	add.s32 	%r141, %r152, 1;
	setp.ne.s32 	%p41, %r2, %r141;
	@%p41 bra 	$L__BB0_72;
	ld.global.f32 	%f75, [%rd6+-4];
	add.f32 	%f76, %f87, %f75;
	st.global.f32 	[%rd6+-4], %f76;
$L__BB0_72:
	add.s32 	%r142, %r152, 2;
	setp.ne.s32 	%p42, %r2, %r142;
	@%p42 bra 	$L__BB0_74;
	ld.global.f32 	%f77, [%rd6+-4];
	add.f32 	%f78, %f87, %f77;
	st.global.f32 	[%rd6+-4], %f78;
$L__BB0_74:
	add.s32 	%r143, %r152, 3;
	setp.ne.s32 	%p43, %r2, %r143;
	@%p43 bra 	$L__BB0_76;
	ld.global.f32 	%f79, [%rd6+-4];
	add.f32 	%f80, %f87, %f79;
	st.global.f32 	[%rd6+-4], %f80;
$L__BB0_76:
	add.s32 	%r152, %r152, 4;
$L__BB0_77:
	setp.eq.s32 	%p44, %r31, 0;
	@%p44 bra 	$L__BB0_82;
	sub.s32 	%r155, %r152, %r2;
	neg.s32 	%r154, %r31;
$L__BB0_79:
	.pragma "nounroll";
	setp.ne.s32 	%p45, %r155, 0;
	@%p45 bra 	$L__BB0_81;
	ld.global.f32 	%f81, [%rd6+-4];
	add.f32 	%f82, %f87, %f81;
	st.global.f32 	[%rd6+-4], %f82;
$L__BB0_81:
	add.s32 	%r155, %r155, 1;
	add.s32 	%r154, %r154, 1;
	setp.ne.s32 	%p46, %r154, 0;
	@%p46 bra 	$L__BB0_79;
$L__BB0_82:
	ret;

}


// ===== COMPILED SASS (sm_100) =====

	.target	sm_100

	.elftype	@"ET_EXEC"


//--------------------- .note.nv.tkinfo           --------------------------
	.section	.note.nv.tkinfo,"",@"SHT_NOTE"
	.sectionflags	@"SHF_NOTE_NV_TKINFO"
	.tkinfo
        /*0018*/ 	.word	0x00000002
        /*0030*/ 	.string	""
        /*0030*/ 	.string	"ptxas"
        /*0030*/ 	.string	"Cuda compilation tools, release 13.0, V13.0.88"
        /*0030*/ 	.string	"Build cuda_13.0.r13.0/compiler.36424714_0"
        /*0030*/ 	.string	"-arch sm_100 -m 64 "



//--------------------- .note.nv.cuinfo           --------------------------
	.section	.note.nv.cuinfo,"",@"SHT_NOTE"
	.sectionflags	@"SHF_NOTE_NV_CUINFO"
        /*0018*/ 	.short	0x0002
        /*001a*/ 	.short	0x0064
        /*001c*/ 	.short	0x0082
	.zero		2


//--------------------- .nv.info                  --------------------------
	.section	.nv.info,"",@"SHT_CUDA_INFO"
	.align	4


	//----- nvinfo : EIATTR_REGCOUNT
	.align		4
        /*0000*/ 	.byte	0x04, 0x2f
        /*0002*/ 	.short	(.L_1 - .L_0)
	.align		4
.L_0:
        /*0004*/ 	.word	index@(_Z16tissueGPU1KernelPiPfS0_S0_iiii)
        /*0008*/ 	.word	0x00000020


	//----- nvinfo : EIATTR_FRAME_SIZE
	.align		4
.L_1:
        /*000c*/ 	.byte	0x04, 0x11
        /*000e*/ 	.short	(.L_3 - .L_2)
	.align		4
.L_2:
        /*0010*/ 	.word	index@(_Z16tissueGPU1KernelPiPfS0_S0_iiii)
        /*0014*/ 	.word	0x00000000


	//----- nvinfo : EIATTR_MIN_STACK_SIZE
	.align		4
.L_3:
        /*0018*/ 	.byte	0x04, 0x12
        /*001a*/ 	.short	(.L_5 - .L_4)
	.align		4
.L_4:
        /*001c*/ 	.word	index@(_Z16tissueGPU1KernelPiPfS0_S0_iiii)
        /*0020*/ 	.word	0x00000000
.L_5:


//--------------------- .nv.compat                --------------------------
	.section	.nv.compat,"",@"SHT_CUDA_COMPAT_INFO"
	.align	4
        /*0000*/ 	.byte	0x02, 0x09, 0x00, 0x00, 0x02, 0x02, 0x01, 0x00, 0x02, 0x05, 0x05, 0x00, 0x03, 0x07, 0x01, 0x01
        /*0010*/ 	.byte	0x02, 0x03, 0x00, 0x00, 0x02, 0x06, 0x01, 0x00, 0x04, 0x0b, 0x08, 0x00, 0x09, 0x00, 0x00, 0x00
        /*0020*/ 	.byte	0x00, 0x00, 0x00, 0x00


//--------------------- .nv.info._Z16tissueGPU1KernelPiPfS0_S0_iiii --------------------------
	.section	.nv.info._Z16tissueGPU1KernelPiPfS0_S0_iiii,"",@"SHT_CUDA_INFO"
	.sectionflags	@""
	.align	4


	//----- nvinfo : EIATTR_CUDA_API_VERSION
	.align		4
        /*0000*/ 	.byte	0x04, 0x37
        /*0002*/ 	.short	(.L_7 - .L_6)
.L_6:
        /*0004*/ 	.word	0x00000082


	//----- nvinfo : EIATTR_KPARAM_INFO
	.align		4
.L_7:
        /*0008*/ 	.byte	0x04, 0x17
        /*000a*/ 	.short	(.L_9 - .L_8)
.L_8:
        /*000c*/ 	.word	0x00000000
        /*0010*/ 	.short	0x0007
        /*0012*/ 	.short	0x002c
        /*0014*/ 	.byte	0x00, 0xf0, 0x11, 0x00


	//----- nvinfo : EIATTR_KPARAM_INFO
	.align		4
.L_9:
        /*0018*/ 	.byte	0x04, 0x17
        /*001a*/ 	.short	(.L_11 - .L_10)
.L_10:
        /*001c*/ 	.word	0x00000000
        /*0020*/ 	.short	0x0006
        /*0022*/ 	.short	0x0028
        /*0024*/ 	.byte	0x00, 0xf0, 0x11, 0x00


	//----- nvinfo : EIATTR_KPARAM_INFO
	.align		4
.L_11:
        /*0028*/ 	.byte	0x04, 0x17
        /*002a*/ 	.short	(.L_13 - .L_12)
.L_12:
        /*002c*/ 	.word	0x00000000
        /*0030*/ 	.short	0x0005
        /*0032*/ 	.short	0x0024
        /*0034*/ 	.byte	0x00, 0xf0, 0x11, 0x00


	//----- nvinfo : EIATTR_KPARAM_INFO
	.align		4
.L_13:
        /*0038*/ 	.byte	0x04, 0x17
        /*003a*/ 	.short	(.L_15 - .L_14)
.L_14:
        /*003c*/ 	.word	0x00000000
        /*0040*/ 	.short	0x0004
        /*0042*/ 	.short	0x0020
        /*0044*/ 	.byte	0x00, 0xf0, 0x11, 0x00


	//----- nvinfo : EIATTR_KPARAM_INFO
	.align		4
.L_15:
        /*0048*/ 	.byte	0x04, 0x17
        /*004a*/ 	.short	(.L_17 - .L_16)
.L_16:
        /*004c*/ 	.word	0x00000000
        /*0050*/ 	.short	0x0003
        /*0052*/ 	.short	0x0018
        /*0054*/ 	.byte	0x00, 0xf5, 0x21, 0x00


	//----- nvinfo : EIATTR_KPARAM_INFO
	.align		4
.L_17:
        /*0058*/ 	.byte	0x04, 0x17
        /*005a*/ 	.short	(.L_19 - .L_18)
.L_18:
        /*005c*/ 	.word	0x00000000
        /*0060*/ 	.short	0x0002
        /*0062*/ 	.short	0x0010
        /*0064*/ 	.byte	0x00, 0xf5, 0x21, 0x00


	//----- nvinfo : EIATTR_KPARAM_INFO
	.align		4
.L_19:
        /*0068*/ 	.byte	0x04, 0x17
        /*006a*/ 	.short	(.L_21 - .L_20)
.L_20:
        /*006c*/ 	.word	0x00000000
        /*0070*/ 	.short	0x0001
        /*0072*/ 	.short	0x0008
        /*0074*/ 	.byte	0x00, 0xf5, 0x21, 0x00


	//----- nvinfo : EIATTR_KPARAM_INFO
	.align		4
.L_21:
        /*0078*/ 	.byte	0x04, 0x17
        /*007a*/ 	.short	(.L_23 - .L_22)
.L_22:
        /*007c*/ 	.word	0x00000000
        /*0080*/ 	.short	0x0000
        /*0082*/ 	.short	0x0000
        /*0084*/ 	.byte	0x00, 0xf5, 0x21, 0x00


	//----- nvinfo : EIATTR_SPARSE_MMA_MASK
	.align		4
.L_23:
        /*0088*/ 	.byte	0x03, 0x50
        /*008a*/ 	.short	0x0000


	//----- nvinfo : EIATTR_MAXREG_COUNT
	.align		4
        /*008c*/ 	.byte	0x03, 0x1b
        /*008e*/ 	.short	0x00ff


	//----- nvinfo : EIATTR_NUM_BARRIERS
	.align		4
        /*0090*/ 	.byte	0x02, 0x4c
        /*0092*/ 	.byte	0x01
	.zero		1


	//----- nvinfo : EIATTR_MERCURY_ISA_VERSION
	.align		4
        /*0094*/ 	.byte	0x03, 0x5f
        /*0096*/ 	.short	0x0101


	//----- nvinfo : EIATTR_VRC_CTA_INIT_COUNT
	.align		4
        /*0098*/ 	.byte	0x02, 0x4a
	.zero		1
	.zero		1


	//----- nvinfo : EIATTR_EXIT_INSTR_OFFSETS
	.align		4
        /*009c*/ 	.byte	0x04, 0x1c
        /*009e*/ 	.short	(.L_25 - .L_24)


	//   ....[0]....
.L_24:
        /*00a0*/ 	.word	0x00000220


	//   ....[1]....
        /*00a4*/ 	.word	0x00000c80


	//   ....[2]....
        /*00a8*/ 	.word	0x00001530


	//   ....[3]....
        /*00ac*/ 	.word	0x00001980


	//   ....[4]....
        /*00b0*/ 	.word	0x00001bd0


	//   ....[5]....
        /*00b4*/ 	.word	0x00001c80


	//----- nvinfo : EIATTR_CRS_STACK_SIZE
	.align		4
.L_25:
        /*00b8*/ 	.byte	0x04, 0x1e
        /*00ba*/ 	.short	(.L_27 - .L_26)
.L_26:
        /*00bc*/ 	.word	0x00000000


	//----- nvinfo : EIATTR_CBANK_PARAM_SIZE
	.align		4
.L_27:
        /*00c0*/ 	.byte	0x03, 0x19
        /*00c2*/ 	.short	0x0030


	//----- nvinfo : EIATTR_PARAM_CBANK
	.align		4
        /*00c4*/ 	.byte	0x04, 0x0a
        /*00c6*/ 	.short	(.L_29 - .L_28)
	.align		4
.L_28:
        /*00c8*/ 	.word	index@(.nv.constant0._Z16tissueGPU1KernelPiPfS0_S0_iiii)
        /*00cc*/ 	.short	0x0380
        /*00ce*/ 	.short	0x0030


	//----- nvinfo : EIATTR_SW_WAR
	.align		4
.L_29:
        /*00d0*/ 	.byte	0x04, 0x36
        /*00d2*/ 	.short	(.L_31 - .L_30)
.L_30:
        /*00d4*/ 	.word	0x00000008
.L_31:


//--------------------- .nv.callgraph             --------------------------
	.section	.nv.callgraph,"",@"SHT_CUDA_CALLGRAPH"
	.align	4
	.sectionentsize	8
	.align		4
        /*0000*/ 	.word	0x00000000
	.align		4
        /*0004*/ 	.word	0xffffffff
	.align		4
        /*0008*/ 	.word	0x00000000
	.align		4
        /*000c*/ 	.word	0xfffffffe
	.align		4
        /*0010*/ 	.word	0x00000000
	.align		4
        /*0014*/ 	.word	0xfffffffd
	.align		4
        /*0018*/ 	.word	0x00000000
	.align		4
        /*001c*/ 	.word	0xfffffffc


//--------------------- .text._Z16tissueGPU1KernelPiPfS0_S0_iiii --------------------------
	.section	.text._Z16tissueGPU1KernelPiPfS0_S0_iiii,"ax",@progbits
	.align	128
        .global         _Z16tissueGPU1KernelPiPfS0_S0_iiii
        .type           _Z16tissueGPU1KernelPiPfS0_S0_iiii,@function
        .size           _Z16tissueGPU1KernelPiPfS0_S0_iiii,(.L_x_62 - _Z16tissueGPU1KernelPiPfS0_S0_iiii)
        .other          _Z16tissueGPU1KernelPiPfS0_S0_iiii,@"STO_CUDA_ENTRY STV_DEFAULT"
_Z16tissueGPU1KernelPiPfS0_S0_iiii:
.text._Z16tissueGPU1KernelPiPfS0_S0_iiii:
[----:B------:R-:W-:Y:S08]  /*0000*/  LDC R1, c[0x0][0x37c] ;  /* 0x0000df00ff017b82 */ /* 0x000ff00000000800 */
[----:B------:R-:W0:Y:S01]  /*0010*/  LDC R0, c[0x0][0x3a4] ;  /* 0x0000e900ff007b82 */ /* 0x000e220000000800 */
[----:B------:R-:W1:Y:S01]  /*0020*/  S2R R5, SR_CTAID.X ;  /* 0x0000000000057919 */ /* 0x000e620000002500 */
[----:B------:R-:W1:Y:S01]  /*0030*/  LDCU UR4, c[0x0][0x360] ;  /* 0x00006c00ff0477ac */ /* 0x000e620008000800 */
[----:B------:R-:W1:Y:S01]  /*0040*/  S2R R6, SR_TID.X ;  /* 0x0000000000067919 */ /* 0x000e620000002100 */
[----:B0-----:R-:W-:-:S04]  /*0050*/  IABS R7, R0 ;  /* 0x0000000000077213 */ /* 0x001fc80000000000 */
[----:B------:R-:W0:Y:S01]  /*0060*/  I2F.RP R4, R7 ;  /* 0x0000000700047306 */ /* 0x000e220000209400 */
[----:B-1----:R-:W-:-:S07]  /*0070*/  IMAD R5, R5, UR4, R6 ;  /* 0x0000000405057c24 */ /* 0x002fce000f8e0206 */
[----:B0-----:R-:W0:Y:S02]  /*0080*/  MUFU.RCP R4, R4 ;  /* 0x0000000400047308 */ /* 0x001e240000001000 */
[----:B0-----:R-:W-:Y:S01]  /*0090*/  VIADD R2, R4, 0xffffffe ;  /* 0x0ffffffe04027836 */ /* 0x001fe20000000000 */
[----:B------:R-:W-:-:S05]  /*00a0*/  IABS R4, R5 ;  /* 0x0000000500047213 */ /* 0x000fca0000000000 */
[----:B------:R0:W1:Y:S02]  /*00b0*/  F2I.FTZ.U32.TRUNC.NTZ R3, R2 ;  /* 0x0000000200037305 */ /* 0x000064000021f000 */
[----:B0-----:R-:W-:Y:S02]  /*00c0*/  HFMA2 R2, -RZ, RZ, 0, 0 ;  /* 0x00000000ff027431 */ /* 0x001fe400000001ff */
[----:B-1----:R-:W-:-:S04]  /*00d0*/  IMAD.MOV R8, RZ, RZ, -R3 ;  /* 0x000000ffff087224 */ /* 0x002fc800078e0a03 */
[----:B------:R-:W-:-:S04]  /*00e0*/  IMAD R9, R8, R7, RZ ;  /* 0x0000000708097224 */ /* 0x000fc800078e02ff */
[----:B------:R-:W-:Y:S02]  /*00f0*/  IMAD.HI.U32 R3, R3, R9, R2 ;  /* 0x0000000903037227 */ /* 0x000fe400078e0002 */
[----:B------:R-:W0:Y:S04]  /*0100*/  LDC.64 R8, c[0x0][0x3a8] ;  /* 0x0000ea00ff087b82 */ /* 0x000e280000000a00 */
[----:B------:R-:W-:-:S04]  /*0110*/  IMAD.HI.U32 R3, R3, R4, RZ ;  /* 0x0000000403037227 */ /* 0x000fc800078e00ff */
[----:B------:R-:W-:-:S04]  /*0120*/  IMAD.MOV R2, RZ, RZ, -R3 ;  /* 0x000000ffff027224 */ /* 0x000fc800078e0a03 */
[----:B------:R-:W-:-:S05]  /*0130*/  IMAD R2, R7, R2, R4 ;  /* 0x0000000207027224 */ /* 0x000fca00078e0204 */
[----:B------:R-:W-:-:S13]  /*0140*/  ISETP.GT.U32.AND P2, PT, R7, R2, PT ;  /* 0x000000020700720c */ /* 0x000fda0003f44070 */
[----:B------:R-:W-:Y:S01]  /*0150*/  @!P2 IMAD.IADD R2, R2, 0x1, -R7 ;  /* 0x000000010202a824 */ /* 0x000fe200078e0a07 */
[----:B------:R-:W-:-:S04]  /*0160*/  @!P2 IADD3 R3, PT, PT, R3, 0x1, RZ ;  /* 0x000000010303a810 */ /* 0x000fc80007ffe0ff */
[----:B------:R-:W-:Y:S02]  /*0170*/  ISETP.GE.U32.AND P1, PT, R2, R7, PT ;  /* 0x000000070200720c */ /* 0x000fe40003f26070 */
[-C--:B------:R-:W-:Y:S02]  /*0180*/  LOP3.LUT R2, R5, R0.reuse, RZ, 0x3c, !PT ;  /* 0x0000000005027212 */ /* 0x080fe400078e3cff */
[----:B------:R-:W-:Y:S02]  /*0190*/  LOP3.LUT R7, RZ, R0, RZ, 0x33, !PT ;  /* 0x00000000ff077212 */ /* 0x000fe400078e33ff */
[----:B------:R-:W-:Y:S02]  /*01a0*/  ISETP.GE.AND P0, PT, R2, RZ, PT ;  /* 0x000000ff0200720c */ /* 0x000fe40003f06270 */
[----:B------:R-:W1:Y:S05]  /*01b0*/  LDC R2, c[0x0][0x3a0] ;  /* 0x0000e800ff027b82 */ /* 0x000e6a0000000800 */
[----:B------:R-:W-:Y:S01]  /*01c0*/  @P1 VIADD R3, R3, 0x1 ;  /* 0x0000000103031836 */ /* 0x000fe20000000000 */
[----:B------:R-:W-:-:S05]  /*01d0*/  ISETP.NE.AND P1, PT, R0, RZ, PT ;  /* 0x000000ff0000720c */ /* 0x000fca0003f25270 */
[----:B------:R-:W-:-:S05]  /*01e0*/  @!P0 IMAD.MOV R3, RZ, RZ, -R3 ;  /* 0x000000ffff038224 */ /* 0x000fca00078e0a03 */
[----:B------:R-:W-:-:S05]  /*01f0*/  SEL R4, R7, R3, !P1 ;  /* 0x0000000307047207 */ /* 0x000fca0004800000 */
[----:B0-----:R-:W-:-:S05]  /*0200*/  IMAD R3, R4, R8, R9 ;  /* 0x0000000804037224 */ /* 0x001fca00078e0209 */
[----:B-1----:R-:W-:-:S13]  /*0210*/  ISETP.GT.AND P0, PT, R3, R2, PT ;  /* 0x000000020300720c */ /* 0x002fda0003f04270 */
[----:B------:R-:W-:Y:S05]  /*0220*/  @P0 EXIT ;  /* 0x000000000000094d */ /* 0x000fea0003800000 */
[----:B------:R-:W0:Y:S01]  /*0230*/  LDC.64 R12, c[0x0][0x380] ;  /* 0x0000e000ff0c7b82 */ /* 0x000e220000000a00 */
[----:B------:R-:W-:Y:S01]  /*0240*/  IADD3 R4, PT, PT, -R4, RZ, RZ ;  /* 0x000000ff04047210 */ /* 0x000fe20007ffe1ff */
[----:B------:R-:W-:Y:S01]  /*0250*/  IMAD.SHL.U32 R17, R2, 0x2, RZ ;  /* 0x0000000202117824 */ /* 0x000fe200078e00ff */
[----:B------:R-:W1:Y:S01]  /*0260*/  LDCU.64 UR8, c[0x0][0x358] ;  /* 0x00006b00ff0877ac */ /* 0x000e620008000a00 */
[----:B------:R-:W-:Y:S01]  /*0270*/  BSSY.RECONVERGENT B0, `(.L_x_0) ;  /* 0x000009a000007945 */ /* 0x000fe20003800200 */
[----:B------:R-:W-:Y:S02]  /*0280*/  IMAD.MOV.U32 R9, RZ, RZ, RZ ;  /* 0x000000ffff097224 */ /* 0x000fe400078e00ff */
[----:B------:R-:W-:-:S05]  /*0290*/  IMAD R5, R0, R4, R5 ;  /* 0x0000000400057224 */ /* 0x000fca00078e0205 */
[----:B------:R-:W-:Y:S01]  /*02a0*/  ISETP.GE.AND P0, PT, R5, R2, PT ;  /* 0x000000020500720c */ /* 0x000fe20003f06270 */
[----:B0-----:R-:W-:-:S04]  /*02b0*/  IMAD.WIDE R14, R3, 0x4, R12 ;  /* 0x00000004030e7825 */ /* 0x001fc800078e020c */
[----:B------:R-:W-:-:S08]  /*02c0*/  IMAD.WIDE R16, R17, 0x4, R14 ;  /* 0x0000000411107825 */ /* 0x000fd000078e020e */
[----:B-1----:R-:W-:Y:S05]  /*02d0*/  @P0 BRA `(.L_x_1) ;  /* 0x00000008004c0947 */ /* 0x002fea0003800000 */
[----:B------:R-:W0:Y:S01]  /*02e0*/  I2F.U32.RP R18, R0 ;  /* 0x0000000000127306 */ /* 0x000e220000209000 */
[----:B------:R-:W-:Y:S01]  /*02f0*/  IMAD.WIDE R8, R2, 0x4, R14 ;  /* 0x0000000402087825 */ /* 0x000fe200078e020e */
[----:B------:R-:W5:Y:S03]  /*0300*/  LDG.E R6, desc[UR8][R14.64+-0x4] ;  /* 0xfffffc080e067981 */ /* 0x000f66000c1e1900 */
[----:B------:R-:W-:Y:S01]  /*0310*/  IMAD.IADD R19, R5, 0x1, R0 ;  /* 0x0000000105137824 */ /* 0x000fe200078e0200 */
[----:B------:R1:W5:Y:S02]  /*0320*/  LDG.E R4, desc[UR8][R16.64+-0x4] ;  /* 0xfffffc0810047981 */ /* 0x000364000c1e1900 */
[----:B0-----:R-:W0:Y:S02]  /*0330*/  MUFU.RCP R18, R18 ;  /* 0x0000001200127308 */ /* 0x001e240000001000 */
[----:B------:R2:W5:Y:S01]  /*0340*/  LDG.E R8, desc[UR8][R8.64+-0x4] ;  /* 0xfffffc0808087981 */ /* 0x000562000c1e1900 */
[----:B0-----:R-:W-:-:S05]  /*0350*/  IADD3 R10, PT, PT, R18, 0xffffffe, RZ ;  /* 0x0ffffffe120a7810 */ /* 0x001fca0007ffe0ff */
[----:B------:R0:W3:Y:S01]  /*0360*/  F2I.FTZ.U32.TRUNC.NTZ R11, R10 ;  /* 0x0000000a000b7305 */ /* 0x0000e2000021f000 */
[CC--:B------:R-:W-:Y:S02]  /*0370*/  ISETP.GE.AND P0, PT, R19.reuse, R2.reuse, PT ;  /* 0x000000021300720c */ /* 0x0c0fe40003f06270 */
[----:B-1----:R-:W-:Y:S02]  /*0380*/  VIMNMX R16, PT, PT, R19, R2, !PT ;  /* 0x0000000213107248 */ /* 0x002fe40007fe0100 */
[----:B--2---:R-:W-:Y:S02]  /*0390*/  SEL R9, RZ, 0x1, P0 ;  /* 0x00000001ff097807 */ /* 0x004fe40000000000 */
[----:B0-----:R-:W-:Y:S01]  /*03a0*/  MOV R10, RZ ;  /* 0x000000ff000a7202 */ /* 0x001fe20000000f00 */
[----:B---3--:R-:W-:-:S04]  /*03b0*/  IMAD.MOV R21, RZ, RZ, -R11 ;  /* 0x000000ffff157224 */ /* 0x008fc800078e0a0b */
[----:B------:R-:W-:Y:S01]  /*03c0*/  IMAD R15, R21, R0, RZ ;  /* 0x00000000150f7224 */ /* 0x000fe200078e02ff */
[----:B------:R-:W-:-:S03]  /*03d0*/  IADD3 R19, PT, PT, R16, -R19, -R9 ;  /* 0x8000001310137210 */ /* 0x000fc60007ffe809 */
[----:B------:R-:W-:-:S06]  /*03e0*/  IMAD.HI.U32 R14, R11, R15, R10 ;  /* 0x0000000f0b0e7227 */ /* 0x000fcc00078e000a */
[----:B------:R-:W-:-:S04]  /*03f0*/  IMAD.HI.U32 R14, R14, R19, RZ ;  /* 0x000000130e0e7227 */ /* 0x000fc800078e00ff */
[----:B------:R-:W-:-:S04]  /*0400*/  IMAD.MOV R10, RZ, RZ, -R14 ;  /* 0x000000ffff0a7224 */ /* 0x000fc800078e0a0e */
[----:B------:R-:W-:-:S05]  /*0410*/  IMAD R19, R0, R10, R19 ;  /* 0x0000000a00137224 */ /* 0x000fca00078e0213 */
[----:B------:R-:W-:-:S13]  /*0420*/  ISETP.GE.U32.AND P0, PT, R19, R0, PT ;  /* 0x000000001300720c */ /* 0x000fda0003f06070 */
[----:B------:R-:W-:-:S05]  /*0430*/  @P0 IMAD.IADD R19, R19, 0x1, -R0 ;  /* 0x0000000113130824 */ /* 0x000fca00078e0a00 */
[----:B------:R-:W-:Y:S02]  /*0440*/  ISETP.GE.U32.AND P1, PT, R19, R0, PT ;  /* 0x000000001300720c */ /* 0x000fe40003f26070 */
[----:B------:R-:W-:Y:S02]  /*0450*/  @P0 IADD3 R14, PT, PT, R14, 0x1, RZ ;  /* 0x000000010e0e0810 */ /* 0x000fe40007ffe0ff */
[----:B------:R-:W-:-:S09]  /*0460*/  ISETP.NE.U32.AND P0, PT, R0, RZ, PT ;  /* 0x000000ff0000720c */ /* 0x000fd20003f05070 */
[----:B------:R-:W-:-:S05]  /*0470*/  @P1 VIADD R14, R14, 0x1 ;  /* 0x000000010e0e1836 */ /* 0x000fca0000000000 */
[----:B------:R-:W-:-:S05]  /*0480*/  SEL R14, R7, R14, !P0 ;  /* 0x0000000e070e7207 */ /* 0x000fca0004000000 */
[----:B------:R-:W-:-:S05]  /*0490*/  IMAD.IADD R14, R9, 0x1, R14 ;  /* 0x00000001090e7824 */ /* 0x000fca00078e020e */
[----:B------:R-:W-:-:S04]  /*04a0*/  LOP3.LUT R7, R14, 0x3, RZ, 0xc0, !PT ;  /* 0x000000030e077812 */ /* 0x000fc800078ec0ff */
[----:B------:R-:W-:Y:S01]  /*04b0*/  ISETP.NE.AND P0, PT, R7, 0x3, PT ;  /* 0x000000030700780c */ /* 0x000fe20003f05270 */
[----:B------:R-:W-:Y:S01]  /*04c0*/  BSSY.RECONVERGENT B1, `(.L_x_2) ;  /* 0x0000023000017945 */ /* 0x000fe20003800200 */
[----:B------:R-:W-:Y:S01]  /*04d0*/  HFMA2 R9, -RZ, RZ, 0, 0 ;  /* 0x00000000ff097431 */ /* 0x000fe200000001ff */
[----:B------:R-:W-:Y:S01]  /*04e0*/  ISETP.GE.U32.AND P1, PT, R14, 0x3, PT ;  /* 0x000000030e00780c */ /* 0x000fe20003f26070 */
[----:B------:R-:W-:-:S09]  /*04f0*/  IMAD.MOV.U32 R7, RZ, RZ, R5 ;  /* 0x000000ffff077224 */ /* 0x000fd200078e0005 */
[----:B------:R-:W-:Y:S05]  /*0500*/  @!P0 BRA `(.L_x_3) ;  /* 0x0000000000788947 */ /* 0x000fea0003800000 */
[----:B------:R-:W-:Y:S01]  /*0510*/  VIADD R7, R14, 0x1 ;  /* 0x000000010e077836 */ /* 0x000fe20000000000 */
[----:B------:R-:W-:Y:S01]  /*0520*/  MOV R9, RZ ;  /* 0x000000ff00097202 */ /* 0x000fe20000000f00 */
[----:B------:R-:W-:-:S03]  /*0530*/  IMAD.WIDE R10, R2, 0x8, R12 ;  /* 0x00000008020a7825 */ /* 0x000fc600078e020c */
[----:B------:R-:W-:Y:S01]  /*0540*/  LOP3.LUT R24, R7, 0x3, RZ, 0xc0, !PT ;  /* 0x0000000307187812 */ /* 0x000fe200078ec0ff */
[----:B------:R-:W-:-:S04]  /*0550*/  IMAD.MOV.U32 R7, RZ, RZ, R5 ;  /* 0x000000ffff077224 */ /* 0x000fc800078e0005 */
[----:B------:R-:W-:-:S07]  /*0560*/  IMAD.MOV R24, RZ, RZ, -R24 ;  /* 0x000000ffff187224 */ /* 0x000fce00078e0a18 */
.L_x_4:
[C---:B------:R-:W-:Y:S01]  /*0570*/  IMAD.WIDE R14, R7.reuse, 0x4, R12 ;  /* 0x00000004070e7825 */ /* 0x040fe200078e020c */
[----:B------:R-:W0:Y:S03]  /*0580*/  LDC.64 R22, c[0x0][0x398] ;  /* 0x0000e600ff167b82 */ /* 0x000e260000000a00 */
[----:B------:R-:W-:-:S04]  /*0590*/  IMAD.WIDE R16, R7, 0x4, R10 ;  /* 0x0000000407107825 */ /* 0x000fc800078e020a */
[----:B------:R-:W-:Y:S01]  /*05a0*/  IMAD.WIDE R18, R2, 0x4, R14 ;  /* 0x0000000402127825 */ /* 0x000fe200078e020e */
[----:B------:R-:W1:Y:S01]  /*05b0*/  LDC.64 R20, c[0x0][0x388] ;  /* 0x0000e200ff147b82 */ /* 0x000e620000000a00 */
[----:B------:R-:W2:Y:S04]  /*05c0*/  LDG.E R15, desc[UR8][R14.64] ;  /* 0x000000080e0f7981 */ /* 0x000ea8000c1e1900 */
[----:B------:R-:W3:Y:S04]  /*05d0*/  LDG.E R19, desc[UR8][R18.64] ;  /* 0x0000000812137981 */ /* 0x000ee8000c1e1900 */
[----:B------:R-:W4:Y:S01]  /*05e0*/  LDG.E R17, desc[UR8][R16.64] ;  /* 0x0000000810117981 */ /* 0x000f22000c1e1900 */
[----:B--2--5:R-:W-:-:S02]  /*05f0*/  IMAD.IADD R25, R15, 0x1, -R6 ;  /* 0x000000010f197824 */ /* 0x024fc400078e0a06 */
[----:B---3--:R-:W-:Y:S01]  /*0600*/  IMAD.IADD R26, R19, 0x1, -R8 ;  /* 0x00000001131a7824 */ /* 0x008fe200078e0a08 */
[----:B----4-:R-:W-:Y:S02]  /*0610*/  IADD3 R27, PT, PT, -R4, R17, RZ ;  /* 0x00000011041b7210 */ /* 0x010fe40007ffe1ff */
[----:B------:R-:W-:Y:S02]  /*0620*/  IABS R15, R25 ;  /* 0x00000019000f7213 */ /* 0x000fe40000000000 */
[----:B------:R-:W-:Y:S02]  /*0630*/  IABS R17, R27 ;  /* 0x0000001b00117213 */ /* 0x000fe40000000000 */
[----:B------:R-:W-:-:S04]  /*0640*/  IABS R14, R26 ;  /* 0x0000001a000e7213 */ /* 0x000fc80000000000 */
[----:B------:R-:W-:Y:S01]  /*0650*/  IADD3 R17, PT, PT, R17, R14, R15 ;  /* 0x0000000e11117210 */ /* 0x000fe20007ffe00f */
[----:B0-----:R-:W-:-:S04]  /*0660*/  IMAD.WIDE R14, R7, 0x4, R22 ;  /* 0x00000004070e7825 */ /* 0x001fc800078e0216 */
[----:B-1----:R-:W-:Y:S02]  /*0670*/  IMAD.WIDE R20, R17, 0x4, R20 ;  /* 0x0000000411147825 */ /* 0x002fe400078e0214 */
[----:B------:R-:W2:Y:S04]  /*0680*/  LDG.E R14, desc[UR8][R14.64] ;  /* 0x000000080e0e7981 */ /* 0x000ea8000c1e1900 */
[----:B------:R-:W2:Y:S01]  /*0690*/  LDG.E R20, desc[UR8][R20.64] ;  /* 0x0000000814147981 */ /* 0x000ea2000c1e1900 */
[----:B------:R-:W-:-:S04]  /*06a0*/  IADD3 R24, PT, PT, R24, 0x1, RZ ;  /* 0x0000000118187810 */ /* 0x000fc80007ffe0ff */
[----:B------:R-:W-:Y:S01]  /*06b0*/  ISETP.NE.AND P0, PT, R24, RZ, PT ;  /* 0x000000ff1800720c */ /* 0x000fe20003f05270 */
[----:B------:R-:W-:Y:S02]  /*06c0*/  IMAD.IADD R7, R7, 0x1, R0 ;  /* 0x0000000107077824 */ /* 0x000fe400078e0200 */
[----:B--2---:R-:W-:-:S10]  /*06d0*/  FFMA R9, R14, R20, R9 ;  /* 0x000000140e097223 */ /* 0x004fd40000000009 */
[----:B------:R-:W-:Y:S05]  /*06e0*/  @P0 BRA `(.L_x_4) ;  /* 0xfffffffc00a00947 */ /* 0x000fea000383ffff */
.L_x_3:
[----:B------:R-:W-:Y:S05]  /*06f0*/  BSYNC.RECONVERGENT B1 ;  /* 0x0000000000017941 */ /* 0x000fea0003800200 */
.L_x_2:
[----:B------:R-:W-:Y:S05]  /*0700*/  @!P1 BRA `(.L_x_1) ;  /* 0x0000000400409947 */ /* 0x000fea0003800000 */
.L_x_5:
[----:B------:R-:W-:-:S05]  /*0710*/  IMAD.WIDE R14, R7, 0x4, R12 ;  /* 0x00000004070e7825 */ /* 0x000fca00078e020c */
[----:B------:R-:W2:Y:S01]  /*0720*/  LDG.E R27, desc[UR8][R14.64] ;  /* 0x000000080e1b7981 */ /* 0x000ea2000c1e1900 */
[----:B------:R-:W-:-:S04]  /*0730*/  IMAD.WIDE R24, R2, 0x4, R14 ;  /* 0x0000000402187825 */ /* 0x000fc800078e020e */
[----:B------:R-:W-:Y:S01]  /*0740*/  IMAD.WIDE R18, R0, 0x4, R14 ;  /* 0x0000000400127825 */ /* 0x000fe200078e020e */
[----:B------:R-:W3:Y:S03]  /*0750*/  LDG.E R22, desc[UR8][R24.64] ;  /* 0x0000000818167981 */ /* 0x000ee6000c1e1900 */
[C---:B------:R-:W-:Y:S01]  /*0760*/  IMAD.WIDE R20, R2.reuse, 0x4, R24 ;  /* 0x0000000402147825 */ /* 0x040fe200078e0218 */
[----:B------:R0:W4:Y:S04]  /*0770*/  LDG.E R23, desc[UR8][R18.64] ;  /* 0x0000000812177981 */ /* 0x000128000c1e1900 */
[----:B------:R1:W4:Y:S01]  /*0780*/  LDG.E R26, desc[UR8][R20.64] ;  /* 0x00000008141a7981 */ /* 0x000322000c1e1900 */
[----:B------:R-:W-:-:S04]  /*0790*/  IMAD.WIDE R10, R2, 0x4, R18 ;  /* 0x00000004020a7825 */ /* 0x000fc800078e0212 */
[----:B0-----:R-:W-:-:S04]  /*07a0*/  IMAD.WIDE R18, R0, 0x4, R18 ;  /* 0x0000000400127825 */ /* 0x001fc800078e0212 */
[C---:B------:R-:W-:Y:S02]  /*07b0*/  IMAD.WIDE R28, R2.reuse, 0x4, R10 ;  /* 0x00000004021c7825 */ /* 0x040fe400078e020a */
[----:B------:R-:W4:Y:S02]  /*07c0*/  LDG.E R10, desc[UR8][R10.64] ;  /* 0x000000080a0a7981 */ /* 0x000f24000c1e1900 */
[--C-:B------:R-:W-:Y:S02]  /*07d0*/  IMAD.WIDE R16, R2, 0x4, R18.reuse ;  /* 0x0000000402107825 */ /* 0x100fe400078e0212 */
[----:B------:R-:W4:Y:S02]  /*07e0*/  LDG.E R29, desc[UR8][R28.64] ;  /* 0x000000081c1d7981 */ /* 0x000f24000c1e1900 */
[----:B-1----:R-:W-:-:S04]  /*07f0*/  IMAD.WIDE R20, R0, 0x4, R18 ;  /* 0x0000000400147825 */ /* 0x002fc800078e0212 */
[C---:B------:R-:W-:Y:S01]  /*0800*/  IMAD.WIDE R14, R2.reuse, 0x4, R16 ;  /* 0x00000004020e7825 */ /* 0x040fe200078e0210 */
[----:B------:R-:W4:Y:S04]  /*0810*/  LDG.E R11, desc[UR8][R18.64] ;  /* 0x00000008120b7981 */ /* 0x000f28000c1e1900 */
[----:B------:R-:W4:Y:S01]  /*0820*/  LDG.E R17, desc[UR8][R16.64] ;  /* 0x0000000810117981 */ /* 0x000f22000c1e1900 */
[----:B------:R-:W-:-:S03]  /*0830*/  IMAD.WIDE R24, R2, 0x4, R20 ;  /* 0x0000000402187825 */ /* 0x000fc600078e0214 */
[----:B------:R-:W4:Y:S04]  /*0840*/  LDG.E R21, desc[UR8][R20.64] ;  /* 0x0000000814157981 */ /* 0x000f28000c1e1900 */
[----:B------:R0:W4:Y:S02]  /*0850*/  LDG.E R16, desc[UR8][R14.64] ;  /* 0x000000080e107981 */ /* 0x000124000c1e1900 */
[----:B0-----:R-:W-:Y:S02]  /*0860*/  IMAD.WIDE R14, R2, 0x4, R24 ;  /* 0x00000004020e7825 */ /* 0x001fe400078e0218 */
[----:B------:R-:W4:Y:S04]  /*0870*/  LDG.E R25, desc[UR8][R24.64] ;  /* 0x0000000818197981 */ /* 0x000f28000c1e1900 */
[----:B------:R0:W4:Y:S02]  /*0880*/  LDG.E R28, desc[UR8][R14.64] ;  /* 0x000000080e1c7981 */ /* 0x000124000c1e1900 */
[----:B0-----:R-:W0:Y:S01]  /*0890*/  LDC.64 R14, c[0x0][0x388] ;  /* 0x0000e200ff0e7b82 */ /* 0x001e220000000a00 */
[----:B--2--5:R-:W-:Y:S01]  /*08a0*/  IMAD.IADD R27, R27, 0x1, -R6 ;  /* 0x000000011b1b7824 */ /* 0x024fe200078e0a06 */
[----:B---3--:R-:W-:-:S04]  /*08b0*/  IADD3 R22, PT, PT, -R8, R22, RZ ;  /* 0x0000001608167210 */ /* 0x008fc80007ffe1ff */
[----:B------:R-:W-:Y:S02]  /*08c0*/  IABS R19, R27 ;  /* 0x0000001b00137213 */ /* 0x000fe40000000000 */
[----:B------:R-:W-:Y:S01]  /*08d0*/  IABS R18, R22 ;  /* 0x0000001600127213 */ /* 0x000fe20000000000 */
[----:B----4-:R-:W-:-:S05]  /*08e0*/  IMAD.IADD R26, R26, 0x1, -R4 ;  /* 0x000000011a1a7824 */ /* 0x010fca00078e0a04 */
[----:B------:R-:W-:-:S04]  /*08f0*/  IABS R27, R26 ;  /* 0x0000001a001b7213 */ /* 0x000fc80000000000 */
[----:B------:R-:W-:Y:S02]  /*0900*/  IADD3 R27, PT, PT, R27, R18, R19 ;  /* 0x000000121b1b7210 */ /* 0x000fe40007ffe013 */
[----:B------:R-:W1:Y:S01]  /*0910*/  LDC.64 R18, c[0x0][0x398] ;  /* 0x0000e600ff127b82 */ /* 0x000e620000000a00 */
[----:B------:R-:W-:Y:S01]  /*0920*/  IMAD.IADD R23, R23, 0x1, -R6 ;  /* 0x0000000117177824 */ /* 0x000fe200078e0a06 */
[----:B------:R-:W-:Y:S01]  /*0930*/  IADD3 R10, PT, PT, -R8, R10, RZ ;  /* 0x0000000a080a7210 */ /* 0x000fe20007ffe1ff */
[----:B------:R-:W-:-:S03]  /*0940*/  IMAD.IADD R29, R29, 0x1, -R4 ;  /* 0x000000011d1d7824 */ /* 0x000fc600078e0a04 */
[----:B------:R-:W-:Y:S02]  /*0950*/  IABS R20, R23 ;  /* 0x0000001700147213 */ /* 0x000fe40000000000 */
[----:B------:R-:W-:Y:S02]  /*0960*/  IABS R10, R10 ;  /* 0x0000000a000a7213 */ /* 0x000fe40000000000 */
[----:B------:R-:W-:Y:S02]  /*0970*/  IABS R23, R29 ;  /* 0x0000001d00177213 */ /* 0x000fe40000000000 */
[----:B------:R-:W-:Y:S02]  /*0980*/  IADD3 R11, PT, PT, -R6, R11, RZ ;  /* 0x0000000b060b7210 */ /* 0x000fe40007ffe1ff */
[----:B------:R-:W-:Y:S01]  /*0990*/  IADD3 R23, PT, PT, R23, R10, R20 ;  /* 0x0000000a17177210 */ /* 0x000fe20007ffe014 */
[----:B------:R-:W-:Y:S01]  /*09a0*/  IMAD.IADD R17, R17, 0x1, -R8 ;  /* 0x0000000111117824 */ /* 0x000fe200078e0a08 */
[----:B------:R-:W-:Y:S01]  /*09b0*/  IABS R24, R11 ;  /* 0x0000000b00187213 */ /* 0x000fe20000000000 */
[----:B0-----:R-:W-:Y:S01]  /*09c0*/  IMAD.WIDE R10, R27, 0x4, R14 ;  /* 0x000000041b0a7825 */ /* 0x001fe200078e020e */
[----:B------:R-:W-:-:S02]  /*09d0*/  IADD3 R16, PT, PT, -R4, R16, RZ ;  /* 0x0000001004107210 */ /* 0x000fc40007ffe1ff */
[----:B------:R-:W-:Y:S02]  /*09e0*/  IABS R22, R17 ;  /* 0x0000001100167213 */ /* 0x000fe40000000000 */
[----:B------:R-:W-:Y:S01]  /*09f0*/  IABS R20, R16 ;  /* 0x0000001000147213 */ /* 0x000fe20000000000 */
[----:B------:R-:W-:Y:S01]  /*0a00*/  IMAD.MOV.U32 R17, RZ, RZ, R24 ;  /* 0x000000ffff117224 */ /* 0x000fe200078e0018 */
[----:B------:R-:W-:Y:S01]  /*0a10*/  MOV R16, R22 ;  /* 0x0000001600107202 */ /* 0x000fe20000000f00 */
[----:B-1----:R-:W-:-:S04]  /*0a20*/  IMAD.WIDE R18, R7, 0x4, R18 ;  /* 0x0000000407127825 */ /* 0x002fc800078e0212 */
[----:B------:R-:W-:Y:S01]  /*0a30*/  IMAD.MOV.U32 R27, RZ, RZ, R20 ;  /* 0x000000ffff1b7224 */ /* 0x000fe200078e0014 */
[----:B------:R-:W-:Y:S01]  /*0a40*/  IADD3 R22, PT, PT, -R6, R21, RZ ;  /* 0x0000001506167210 */ /* 0x000fe20007ffe1ff */
[----:B------:R-:W-:Y:S01]  /*0a50*/  IMAD.IADD R25, R25, 0x1, -R8 ;  /* 0x0000000119197824 */ /* 0x000fe200078e0a08 */
[----:B------:R0:W2:Y:S02]  /*0a60*/  LDG.E R24, desc[UR8][R10.64] ;  /* 0x000000080a187981 */ /* 0x0000a4000c1e1900 */
[----:B------:R-:W-:Y:S01]  /*0a70*/  IADD3 R27, PT, PT, R27, R16, R17 ;  /* 0x000000101b1b7210 */ /* 0x000fe20007ffe011 */
[----:B------:R-:W-:Y:S01]  /*0a80*/  IMAD.WIDE R16, R0, 0x4, R18 ;  /* 0x0000000400107825 */ /* 0x000fe200078e0212 */
[----:B------:R-:W-:Y:S01]  /*0a90*/  IADD3 R28, PT, PT, -R4, R28, RZ ;  /* 0x0000001c041c7210 */ /* 0x000fe20007ffe1ff */
[----:B------:R-:W2:Y:S02]  /*0aa0*/  LDG.E R18, desc[UR8][R18.64] ;  /* 0x0000000812127981 */ /* 0x000ea4000c1e1900 */
[----:B------:R-:W-:Y:S01]  /*0ab0*/  IMAD.WIDE R20, R23, 0x4, R14 ;  /* 0x0000000417147825 */ /* 0x000fe200078e020e */
[----:B------:R-:W-:-:S02]  /*0ac0*/  IABS R23, R22 ;  /* 0x0000001600177213 */ /* 0x000fc40000000000 */
[----:B------:R-:W-:Y:S02]  /*0ad0*/  IABS R22, R25 ;  /* 0x0000001900167213 */ /* 0x000fe40000000000 */
[----:B------:R-:W-:Y:S01]  /*0ae0*/  IABS R29, R28 ;  /* 0x0000001c001d7213 */ /* 0x000fe20000000000 */
[C---:B0-----:R-:W-:Y:S01]  /*0af0*/  IMAD.WIDE R10, R0.reuse, 0x4, R16 ;  /* 0x00000004000a7825 */ /* 0x041fe200078e0210 */
[----:B------:R-:W3:Y:S02]  /*0b00*/  LDG.E R20, desc[UR8][R20.64] ;  /* 0x0000000814147981 */ /* 0x000ee4000c1e1900 */
[----:B------:R-:W-:Y:S01]  /*0b10*/  IADD3 R29, PT, PT, R29, R22, R23 ;  /* 0x000000161d1d7210 */ /* 0x000fe20007ffe017 */
[----:B------:R-:W-:Y:S01]  /*0b20*/  IMAD.WIDE R22, R27, 0x4, R14 ;  /* 0x000000041b167825 */ /* 0x000fe200078e020e */
[----:B------:R-:W3:Y:S03]  /*0b30*/  LDG.E R17, desc[UR8][R16.64] ;  /* 0x0000000810117981 */ /* 0x000ee6000c1e1900 */
[C---:B------:R-:W-:Y:S01]  /*0b40*/  IMAD.WIDE R26, R0.reuse, 0x4, R10 ;  /* 0x00000004001a7825 */ /* 0x040fe200078e020a */
[----:B------:R-:W4:Y:S03]  /*0b50*/  LDG.E R25, desc[UR8][R10.64] ;  /* 0x000000080a197981 */ /* 0x000f26000c1e1900 */
[----:B------:R-:W-:Y:S01]  /*0b60*/  IMAD.WIDE R14, R29, 0x4, R14 ;  /* 0x000000041d0e7825 */ /* 0x000fe200078e020e */
[----:B------:R-:W4:Y:S04]  /*0b70*/  LDG.E R22, desc[UR8][R22.64] ;  /* 0x0000000816167981 */ /* 0x000f28000c1e1900 */
[----:B------:R-:W4:Y:S04]  /*0b80*/  LDG.E R27, desc[UR8][R26.64] ;  /* 0x000000081a1b7981 */ /* 0x000f28000c1e1900 */
[----:B------:R-:W4:Y:S01]  /*0b90*/  LDG.E R14, desc[UR8][R14.64] ;  /* 0x000000080e0e7981 */ /* 0x000f22000c1e1900 */
[----:B------:R-:W-:-:S05]  /*0ba0*/  IMAD R7, R0, 0x4, R7 ;  /* 0x0000000400077824 */ /* 0x000fca00078e0207 */
[----:B------:R-:W-:Y:S01]  /*0bb0*/  ISETP.GE.AND P0, PT, R7, R2, PT ;  /* 0x000000020700720c */ /* 0x000fe20003f06270 */
[----:B--2---:R-:W-:-:S04]  /*0bc0*/  FFMA R18, R18, R24, R9 ;  /* 0x0000001812127223 */ /* 0x004fc80000000009 */
[----:B---3--:R-:W-:-:S04]  /*0bd0*/  FFMA R18, R17, R20, R18 ;  /* 0x0000001411127223 */ /* 0x008fc80000000012 */
[----:B----4-:R-:W-:-:S04]  /*0be0*/  FFMA R18, R25, R22, R18 ;  /* 0x0000001619127223 */ /* 0x010fc80000000012 */
[----:B------:R-:W-:Y:S01]  /*0bf0*/  FFMA R9, R27, R14, R18 ;  /* 0x0000000e1b097223 */ /* 0x000fe20000000012 */
[----:B------:R-:W-:Y:S06]  /*0c00*/  @!P0 BRA `(.L_x_5) ;  /* 0xfffffff800c08947 */ /* 0x000fec000383ffff */
.L_x_1:
[----:B------:R-:W-:Y:S05]  /*0c10*/  BSYNC.RECONVERGENT B0 ;  /* 0x0000000000007941 */ /* 0x000fea0003800200 */
.L_x_0:
[----:B-----5:R-:W0:Y:S01]  /*0c20*/  LDC.64 R6, c[0x0][0x390] ;  /* 0x0000e400ff067b82 */ /* 0x020e220000000a00 */
[----:B------:R-:W-:Y:S02]  /*0c30*/  ISETP.NE.AND P0, PT, R5, RZ, PT ;  /* 0x000000ff0500720c */ /* 0x000fe40003f05270 */
[----:B------:R-:W-:Y:S01]  /*0c40*/  ISETP.GE.AND P1, PT, R0, 0x2, PT ;  /* 0x000000020000780c */ /* 0x000fe20003f26270 */
[----:B0-----:R-:W-:-:S10]  /*0c50*/  IMAD.WIDE R2, R3, 0x4, R6 ;  /* 0x0000000403027825 */ /* 0x001fd400078e0206 */
[----:B------:R0:W-:Y:S01]  /*0c60*/  @!P0 STG.E desc[UR8][R2.64+-0x4], R9 ;  /* 0xfffffc0902008986 */ /* 0x0001e2000c101908 */
[----:B------:R-:W-:Y:S06]  /*0c70*/  BAR.SYNC.DEFER_BLOCKING 0x0 ;  /* 0x0000000000007b1d */ /* 0x000fec0000010000 */
[----:B------:R-:W-:Y:S05]  /*0c80*/  @!P1 EXIT ;  /* 0x000000000000994d */ /* 0x000fea0003800000 */
[C---:B------:R-:W-:Y:S01]  /*0c90*/  IADD3 R4, PT, PT, R0.reuse, -0x2, RZ ;  /* 0xfffffffe00047810 */ /* 0x040fe20007ffe0ff */
[----:B------:R-:W-:Y:S01]  /*0ca0*/  VIADD R0, R0, 0xffffffff ;  /* 0xffffffff00007836 */ /* 0x000fe20000000000 */
[----:B------:R-:W-:Y:S02]  /*0cb0*/  UMOV UR4, 0x1 ;  /* 0x0000000100047882 */ /* 0x000fe40000000000 */
[----:B------:R-:W-:Y:S02]  /*0cc0*/  ISETP.GE.U32.AND P0, PT, R4, 0xf, PT ;  /* 0x0000000f0400780c */ /* 0x000fe40003f06070 */
[----:B------:R-:W-:-:S11]  /*0cd0*/  LOP3.LUT R8, R0, 0xf, RZ, 0xc0, !PT ;  /* 0x0000000f00087812 */ /* 0x000fd600078ec0ff */
[----:B------:R-:W-:Y:S05]  /*0ce0*/  @!P0 BRA `(.L_x_6) ;  /* 0x00000008000c8947 */ /* 0x000fea0003800000 */
[----:B------:R-:W-:Y:S01]  /*0cf0*/  LOP3.LUT R10, R0, 0xfffffff0, RZ, 0xc0, !PT ;  /* 0xfffffff0000a7812 */ /* 0x000fe200078ec0ff */
[----:B------:R-:W-:Y:S01]  /*0d00*/  UMOV UR5, 0x1 ;  /* 0x0000000100057882 */ /* 0x000fe20000000000 */
[----:B------:R-:W-:Y:S01]  /*0d10*/  IADD3 R4, PT, PT, -R5, RZ, RZ ;  /* 0x000000ff05047210 */ /* 0x000fe20007ffe1ff */
[----:B------:R-:W-:-:S06]  /*0d20*/  UMOV UR4, URZ ;  /* 0x000000ff00047c82 */ /* 0x000fcc0008000000 */
.L_x_35:
[----:B------:R-:W-:-:S13]  /*0d30*/  ISETP.NE.AND P0, PT, R4, -0x1, PT ;  /* 0xffffffff0400780c */ /* 0x000fda0003f05270 */
[----:B------:R-:W2:Y:S01]  /*0d40*/  @!P0 LDG.E R6, desc[UR8][R2.64+-0x4] ;  /* 0xfffffc0802068981 */ /* 0x000ea2000c1e1900 */
[----:B------:R-:W-:Y:S01]  /*0d50*/  UIADD3 UR6, UPT, UPT, UR5, 0x1, URZ ;  /* 0x0000000105067890 */ /* 0x000fe2000fffe0ff */
[----:B------:R-:W-:Y:S05]  /*0d60*/  BSSY.RECONVERGENT B0, `(.L_x_7) ;  /* 0x0000008000007945 */ /* 0x000fea0003800200 */
[----:B------:R-:W-:Y:S01]  /*0d70*/  ISETP.NE.AND P1, PT, R5, UR6, PT ;  /* 0x0000000605007c0c */ /* 0x000fe2000bf25270 */
[----:B--2---:R-:W-:-:S05]  /*0d80*/  @!P0 FADD R7, R6, R9 ;  /* 0x0000000906078221 */ /* 0x004fca0000000000 */
[----:B------:R1:W-:Y:S07]  /*0d90*/  @!P0 STG.E desc[UR8][R2.64+-0x4], R7 ;  /* 0xfffffc0702008986 */ /* 0x0003ee000c101908 */
[----:B------:R-:W-:Y:S05]  /*0da0*/  @P1 BRA `(.L_x_8) ;  /* 0x00000000000c1947 */ /* 0x000fea0003800000 */
[----:B------:R-:W1:Y:S02]  /*0db0*/  LDG.E R6, desc[UR8][R2.64+-0x4] ;  /* 0xfffffc0802067981 */ /* 0x000e64000c1e1900 */
[----:B-1----:R-:W-:-:S05]  /*0dc0*/  FADD R7, R9, R6 ;  /* 0x0000000609077221 */ /* 0x002fca0000000000 */
[----:B------:R2:W-:Y:S02]  /*0dd0*/  STG.E desc[UR8][R2.64+-0x4], R7 ;  /* 0xfffffc0702007986 */ /* 0x0005e4000c101908 */
.L_x_8:
[----:B------:R-:W-:Y:S05]  /*0de0*/  BSYNC.RECONVERGENT B0 ;  /* 0x0000000000007941 */ /* 0x000fea0003800200 */
.L_x_7:
[----:B------:R-:W-:Y:S01]  /*0df0*/  UIADD3 UR6, UPT, UPT, UR5, 0x2, URZ ;  /* 0x0000000205067890 */ /* 0x000fe2000fffe0ff */
[----:B------:R-:W-:Y:S05]  /*0e00*/  BSSY.RECONVERGENT B0, `(.L_x_9) ;  /* 0x0000006000007945 */ /* 0x000fea0003800200 */
[----:B------:R-:W-:-:S13]  /*0e10*/  ISETP.NE.AND P0, PT, R5, UR6, PT ;  /* 0x0000000605007c0c */ /* 0x000fda000bf05270 */
[----:B------:R-:W-:Y:S05]  /*0e20*/  @P0 BRA `(.L_x_10) ;  /* 0x00000000000c0947 */ /* 0x000fea0003800000 */
[----:B------:R-:W1:Y:S02]  /*0e30*/  LDG.E R6, desc[UR8][R2.64+-0x4] ;  /* 0xfffffc0802067981 */ /* 0x000e64000c1e1900 */
[----:B-12---:R-:W-:-:S05]  /*0e40*/  FADD R7, R9, R6 ;  /* 0x0000000609077221 */ /* 0x006fca0000000000 */
[----:B------:R3:W-:Y:S02]  /*0e50*/  STG.E desc[UR8][R2.64+-0x4], R7 ;  /* 0xfffffc0702007986 */ /* 0x0007e4000c101908 */
.L_x_10:
[----:B------:R-:W-:Y:S05]  /*0e60*/  BSYNC.RECONVERGENT B0 ;  /* 0x0000000000007941 */ /* 0x000fea0003800200 */
.L_x_9:
[----:B------:R-:W-:Y:S01]  /*0e70*/  UIADD3 UR6, UPT, UPT, UR5, 0x3, URZ ;  /* 0x0000000305067890 */ /* 0x000fe2000fffe0ff */
[----:B------:R-:W-:Y:S05]  /*0e80*/  BSSY.RECONVERGENT B0, `(.L_x_11) ;  /* 0x0000006000007945 */ /* 0x000fea0003800200 */
[----:B------:R-:W-:-:S13]  /*0e90*/  ISETP.NE.AND P0, PT, R5, UR6, PT ;  /* 0x0000000605007c0c */ /* 0x000fda000bf05270 */
[----:B------:R-:W-:Y:S05]  /*0ea0*/  @P0 BRA `(.L_x_12) ;  /* 0x00000000000c0947 */ /* 0x000fea0003800000 */
[----:B------:R-:W1:Y:S02]  /*0eb0*/  LDG.E R6, desc[UR8][R2.64+-0x4] ;  /* 0xfffffc0802067981 */ /* 0x000e64000c1e1900 */
[----:B-123--:R-:W-:-:S05]  /*0ec0*/  FADD R7, R9, R6 ;  /* 0x0000000609077221 */ /* 0x00efca0000000000 */
[----:B------:R4:W-:Y:S02]  /*0ed0*/  STG.E desc[UR8][R2.64+-0x4], R7 ;  /* 0xfffffc0702007986 */ /* 0x0009e4000c101908 */
.L_x_12:
[----:B------:R-:W-:Y:S05]  /*0ee0*/  BSYNC.RECONVERGENT B0 ;  /* 0x0000000000007941 */ /* 0x000fea0003800200 */
.L_x_11:
[----:B------:R-:W-:Y:S01]  /*0ef0*/  UIADD3 UR6, UPT, UPT, UR5, 0x4, URZ ;  /* 0x0000000405067890 */ /* 0x000fe2000fffe0ff */
[----:B------:R-:W-:Y:S05]  /*0f00*/  BSSY.RECONVERGENT B0, `(.L_x_13) ;  /* 0x0000006000007945 */ /* 0x000fea0003800200 */
[----:B------:R-:W-:-:S13]  /*0f10*/  ISETP.NE.AND P0, PT, R5, UR6, PT ;  /* 0x0000000605007c0c */ /* 0x000fda000bf05270 */
[----:B------:R-:W-:Y:S05]  /*0f20*/  @P0 BRA `(.L_x_14) ;  /* 0x00000000000c0947 */ /* 0x000fea0003800000 */
[----:B------:R-:W1:Y:S02]  /*0f30*/  LDG.E R6, desc[UR8][R2.64+-0x4] ;  /* 0xfffffc0802067981 */ /* 0x000e64000c1e1900 */
[----:B-1234-:R-:W-:-:S05]  /*0f40*/  FADD R7, R9, R6 ;  /* 0x0000000609077221 */ /* 0x01efca0000000000 */
[----:B------:R1:W-:Y:S02]  /*0f50*/  STG.E desc[UR8][R2.64+-0x4], R7 ;  /* 0xfffffc0702007986 */ /* 0x0003e4000c101908 */
.L_x_14:
[----:B------:R-:W-:Y:S05]  /*0f60*/  BSYNC.RECONVERGENT B0 ;  /* 0x0000000000007941 */ /* 0x000fea0003800200 */
.L_x_13:
[----:B------:R-:W-:Y:S01]  /*0f70*/  UIADD3 UR6, UPT, UPT, UR5, 0x5, URZ ;  /* 0x0000000505067890 */ /* 0x000fe2000fffe0ff */
[----:B------:R-:W-:Y:S05]  /*0f80*/  BSSY.RECONVERGENT B0, `(.L_x_15) ;  /* 0x0000006000007945 */ /* 0x000fea0003800200 */
[----:B------:R-:W-:-:S13]  /*0f90*/  ISETP.NE.AND P0, PT, R5, UR6, PT ;  /* 0x0000000605007c0c */ /* 0x000fda000bf05270 */
[----:B------:R-:W-:Y:S05]  /*0fa0*/  @P0 BRA `(.L_x_16) ;  /* 0x00000000000c0947 */ /* 0x000fea0003800000 */
[----:B------:R-:W1:Y:S02]  /*0fb0*/  LDG.E R6, desc[UR8][R2.64+-0x4] ;  /* 0xfffffc0802067981 */ /* 0x000e64000c1e1900 */
[----:B-1234-:R-:W-:-:S05]  /*0fc0*/  FADD R7, R9, R6 ;  /* 0x0000000609077221 */ /* 0x01efca0000000000 */
[----:B------:R1:W-:Y:S02]  /*0fd0*/  STG.E desc[UR8][R2.64+-0x4], R7 ;  /* 0xfffffc0702007986 */ /* 0x0003e4000c101908 */
.L_x_16:
[----:B------:R-:W-:Y:S05]  /*0fe0*/  BSYNC.RECONVERGENT B0 ;  /* 0x0000000000007941 */ /* 0x000fea0003800200 */
.L_x_15:
[----:B------:R-:W-:Y:S01]  /*0ff0*/  UIADD3 UR6, UPT, UPT, UR5, 0x6, URZ ;  /* 0x0000000605067890 */ /* 0x000fe2000fffe0ff */
[----:B------:R-:W-:Y:S05]  /*1000*/  BSSY.RECONVERGENT B0, `(.L_x_17) ;  /* 0x0000006000007945 */ /* 0x000fea0003800200 */
[----:B------:R-:W-:-:S13]  /*1010*/  ISETP.NE.AND P0, PT, R5, UR6, PT ;  /* 0x0000000605007c0c */ /* 0x000fda000bf05270 */
[----:B------:R-:W-:Y:S05]  /*1020*/  @P0 BRA `(.L_x_18) ;  /* 0x00000000000c0947 */ /* 0x000fea0003800000 */
[----:B------:R-:W1:Y:S02]  /*1030*/  LDG.E R6, desc[UR8][R2.64+-0x4] ;  /* 0xfffffc0802067981 */ /* 0x000e64000c1e1900 */
[----:B-1234-:R-:W-:-:S05]  /*1040*/  FADD R7, R9, R6 ;  /* 0x0000000609077221 */ /* 0x01efca0000000000 */
[----:B------:R1:W-:Y:S02]  /*1050*/  STG.E desc[UR8][R2.64+-0x4], R7 ;  /* 0xfffffc0702007986 */ /* 0x0003e4000c101908 */
.L_x_18:
[----:B------:R-:W-:Y:S05]  /*1060*/  BSYNC.RECONVERGENT B0 ;  /* 0x0000000000007941 */ /* 0x000fea0003800200 */
.L_x_17:
[----:B------:R-:W-:Y:S01]  /*1070*/  UIADD3 UR6, UPT, UPT, UR5, 0x7, URZ ;  /* 0x0000000705067890 */ /* 0x000fe2000fffe0ff */
[----:B------:R-:W-:Y:S05]  /*1080*/  BSSY.RECONVERGENT B0, `(.L_x_19) ;  /* 0x0000006000007945 */ /* 0x000fea0003800200 */
[----:B------:R-:W-:-:S13]  /*1090*/  ISETP.NE.AND P0, PT, R5, UR6, PT ;  /* 0x0000000605007c0c */ /* 0x000fda000bf05270 */
[----:B------:R-:W-:Y:S05]  /*10a0*/  @P0 BRA `(.L_x_20) ;  /* 0x00000000000c0947 */ /* 0x000fea0003800000 */
[----:B------:R-:W1:Y:S02]  /*10b0*/  LDG.E R6, desc[UR8][R2.64+-0x4] ;  /* 0xfffffc0802067981 */ /* 0x000e64000c1e1900 */
[----:B-1234-:R-:W-:-:S05]  /*10c0*/  FADD R7, R9, R6 ;  /* 0x0000000609077221 */ /* 0x01efca0000000000 */
[----:B------:R1:W-:Y:S02]  /*10d0*/  STG.E desc[UR8][R2.64+-0x4], R7 ;  /* 0xfffffc0702007986 */ /* 0x0003e4000c101908 */
.L_x_20:
[----:B------:R-:W-:Y:S05]  /*10e0*/  BSYNC.RECONVERGENT B0 ;  /* 0x0000000000007941 */ /* 0x000fea0003800200 */
.L_x_19:
[----:B------:R-:W-:Y:S01]  /*10f0*/  UIADD3 UR6, UPT, UPT, UR5, 0x8, URZ ;  /* 0x0000000805067890 */ /* 0x000fe2000fffe0ff */
[----:B------:R-:W-:Y:S05]  /*1100*/  BSSY.RECONVERGENT B0, `(.L_x_21) ;  /* 0x0000006000007945 */ /* 0x000fea0003800200 */
[----:B------:R-:W-:-:S13]  /*1110*/  ISETP.NE.AND P0, PT, R5, UR6, PT ;  /* 0x0000000605007c0c */ /* 0x000fda000bf05270 */
[----:B------:R-:W-:Y:S05]  /*1120*/  @P0 BRA `(.L_x_22) ;  /* 0x00000000000c0947 */ /* 0x000fea0003800000 */
[----:B------:R-:W1:Y:S02]  /*1130*/  LDG.E R6, desc[UR8][R2.64+-0x4] ;  /* 0xfffffc0802067981 */ /* 0x000e64000c1e1900 */
[----:B-1234-:R-:W-:-:S05]  /*1140*/  FADD R7, R9, R6 ;  /* 0x0000000609077221 */ /* 0x01efca0000000000 */
[----:B------:R1:W-:Y:S02]  /*1150*/  STG.E desc[UR8][R2.64+-0x4], R7 ;  /* 0xfffffc0702007986 */ /* 0x0003e4000c101908 */
.L_x_22:
[----:B------:R-:W-:Y:S05]  /*1160*/  BSYNC.RECONVERGENT B0 ;  /* 0x0000000000007941 */ /* 0x000fea0003800200 */
.L_x_21:
[----:B------:R-:W-:Y:S01]  /*1170*/  UIADD3 UR6, UPT, UPT, UR5, 0x9, URZ ;  /* 0x0000000905067890 */ /* 0x000fe2000fffe0ff */
[----:B------:R-:W-:Y:S05]  /*1180*/  BSSY.RECONVERGENT B0, `(.L_x_23) ;  /* 0x0000006000007945 */ /* 0x000fea0003800200 */
[----:B------:R-:W-:-:S13]  /*1190*/  ISETP.NE.AND P0, PT, R5, UR6, PT ;  /* 0x0000000605007c0c */ /* 0x000fda000bf05270 */
[----:B------:R-:W-:Y:S05]  /*11a0*/  @P0 BRA `(.L_x_24) ;  /* 0x00000000000c0947 */ /* 0x000fea0003800000 */
[----:B------:R-:W1:Y:S02]  /*11b0*/  LDG.E R6, desc[UR8][R2.64+-0x4] ;  /* 0xfffffc0802067981 */ /* 0x000e64000c1e1900 */
[----:B-1234-:R-:W-:-:S05]  /*11c0*/  FADD R7, R9, R6 ;  /* 0x0000000609077221 */ /* 0x01efca0000000000 */
[----:B------:R1:W-:Y:S02]  /*11d0*/  STG.E desc[UR8][R2.64+-0x4], R7 ;  /* 0xfffffc0702007986 */ /* 0x0003e4000c101908 */
.L_x_24:
[----:B------:R-:W-:Y:S05]  /*11e0*/  BSYNC.RECONVERGENT B0 ;  /* 0x0000000000007941 */ /* 0x000fea0003800200 */
.L_x_23:
[----:B------:R-:W-:Y:S01]  /*11f0*/  UIADD3 UR6, UPT, UPT, UR5, 0xa, URZ ;  /* 0x0000000a05067890 */ /* 0x000fe2000fffe0ff */
[----:B------:R-:W-:Y:S05]  /*1200*/  BSSY.RECONVERGENT B0, `(.L_x_25) ;  /* 0x0000006000007945 */ /* 0x000fea0003800200 */
[----:B------:R-:W-:-:S13]  /*1210*/  ISETP.NE.AND P0, PT, R5, UR6, PT ;  /* 0x0000000605007c0c */ /* 0x000fda000bf05270 */
[----:B------:R-:W-:Y:S05]  /*1220*/  @P0 BRA `(.L_x_26) ;  /* 0x00000000000c0947 */ /* 0x000fea0003800000 */
[----:B------:R-:W1:Y:S02]  /*1230*/  LDG.E R6, desc[UR8][R2.64+-0x4] ;  /* 0xfffffc0802067981 */ /* 0x000e64000c1e1900 */
[----:B-1234-:R-:W-:-:S05]  /*1240*/  FADD R7, R9, R6 ;  /* 0x0000000609077221 */ /* 0x01efca0000000000 */
[----:B------:R1:W-:Y:S02]  /*1250*/  STG.E desc[UR8][R2.64+-0x4], R7 ;  /* 0xfffffc0702007986 */ /* 0x0003e4000c101908 */
.L_x_26:
[----:B------:R-:W-:Y:S05]  /*1260*/  BSYNC.RECONVERGENT B0 ;  /* 0x0000000000007941 */ /* 0x000fea0003800200 */
.L_x_25:
[----:B------:R-:W-:Y:S01]  /*1270*/  UIADD3 UR6, UPT, UPT, UR5, 0xb, URZ ;  /* 0x0000000b05067890 */ /* 0x000fe2000fffe0ff */
[----:B------:R-:W-:Y:S05]  /*1280*/  BSSY.RECONVERGENT B0, `(.L_x_27) ;  /* 0x0000006000007945 */ /* 0x000fea0003800200 */
[----:B------:R-:W-:-:S13]  /*1290*/  ISETP.NE.AND P0, PT, R5, UR6, PT ;  /* 0x0000000605007c0c */ /* 0x000fda000bf05270 */
[----:B------:R-:W-:Y:S05]  /*12a0*/  @P0 BRA `(.L_x_28) ;  /* 0x00000000000c0947 */ /* 0x000fea0003800000 */
[----:B------:R-:W1:Y:S02]  /*12b0*/  LDG.E R6, desc[UR8][R2.64+-0x4] ;  /* 0xfffffc0802067981 */ /* 0x000e64000c1e1900 */
[----:B-1234-:R-:W-:-:S05]  /*12c0*/  FADD R7, R9, R6 ;  /* 0x0000000609077221 */ /* 0x01efca0000000000 */
[----:B------:R1:W-:Y:S02]  /*12d0*/  STG.E desc[UR8][R2.64+-0x4], R7 ;  /* 0xfffffc0702007986 */ /* 0x0003e4000c101908 */
.L_x_28:
[----:B------:R-:W-:Y:S05]  /*12e0*/  BSYNC.RECONVERGENT B0 ;  /* 0x0000000000007941 */ /* 0x000fea0003800200 */
.L_x_27:
[----:B------:R-:W-:Y:S01]  /*12f0*/  UIADD3 UR6, UPT, UPT, UR5, 0xc, URZ ;  /* 0x0000000c05067890 */ /* 0x000fe2000fffe0ff */
[----:B------:R-:W-:Y:S05]  /*1300*/  BSSY.RECONVERGENT B0, `(.L_x_29) ;  /* 0x0000006000007945 */ /* 0x000fea0003800200 */
[----:B------:R-:W-:-:S13]  /*1310*/  ISETP.NE.AND P0, PT, R5, UR6, PT ;  /* 0x0000000605007c0c */ /* 0x000fda000bf05270 */
[----:B------:R-:W-:Y:S05]  /*1320*/  @P0 BRA `(.L_x_30) ;  /* 0x00000000000c0947 */ /* 0x000fea0003800000 */
[----:B------:R-:W1:Y:S02]  /*1330*/  LDG.E R6, desc[UR8][R2.64+-0x4] ;  /* 0xfffffc0802067981 */ /* 0x000e64000c1e1900 */
[----:B-1234-:R-:W-:-:S05]  /*1340*/  FADD R7, R9, R6 ;  /* 0x0000000609077221 */ /* 0x01efca0000000000 */
[----:B------:R1:W-:Y:S02]  /*1350*/  STG.E desc[UR8][R2.64+-0x4], R7 ;  /* 0xfffffc0702007986 */ /* 0x0003e4000c101908 */
.L_x_30:
[----:B------:R-:W-:Y:S05]  /*1360*/  BSYNC.RECONVERGENT B0 ;  /* 0x0000000000007941 */ /* 0x000fea0003800200 */
.L_x_29:
[----:B------:R-:W-:Y:S01]  /*1370*/  UIADD3 UR6, UPT, UPT, UR5, 0xd, URZ ;  /* 0x0000000d05067890 */ /* 0x000fe2000fffe0ff */
[----:B------:R-:W-:Y:S05]  /*1380*/  BSSY.RECONVERGENT B0, `(.L_x_31) ;  /* 0x0000006000007945 */ /* 0x000fea0003800200 */
[----:B------:R-:W-:-:S13]  /*1390*/  ISETP.NE.AND P0, PT, R5, UR6, PT ;  /* 0x0000000605007c0c */ /* 0x000fda000bf05270 */
[----:B------:R-:W-:Y:S05]  /*13a0*/  @P0 BRA `(.L_x_32) ;  /* 0x00000000000c0947 */ /* 0x000fea0003800000 */
[----:B------:R-:W1:Y:S02]  /*13b0*/  LDG.E R6, desc[UR8][R2.64+-0x4] ;  /* 0xfffffc0802067981 */ /* 0x000e64000c1e1900 */
[----:B-1234-:R-:W-:-:S05]  /*13c0*/  FADD R7, R9, R6 ;  /* 0x0000000609077221 */ /* 0x01efca0000000000 */
[----:B------:R1:W-:Y:S02]  /*13d0*/  STG.E desc[UR8][R2.64+-0x4], R7 ;  /* 0xfffffc0702007986 */ /* 0x0003e4000c101908 */
.L_x_32:
[----:B------:R-:W-:Y:S05]  /*13e0*/  BSYNC.RECONVERGENT B0 ;  /* 0x0000000000007941 */ /* 0x000fea0003800200 */
.L_x_31:
[----:B------:R-:W-:Y:S01]  /*13f0*/  UIADD3 UR6, UPT, UPT, UR5, 0xe, URZ ;  /* 0x0000000e05067890 */ /* 0x000fe2000fffe0ff */
[----:B------:R-:W-:Y:S05]  /*1400*/  BSSY.RECONVERGENT B0, `(.L_x_33) ;  /* 0x0000006000007945 */ /* 0x000fea0003800200 */
[----:B------:R-:W-:-:S13]  /*1410*/  ISETP.NE.AND P0, PT, R5, UR6, PT ;  /* 0x0000000605007c0c */ /* 0x000fda000bf05270 */
[----:B------:R-:W-:Y:S05]  /*1420*/  @P0 BRA `(.L_x_34) ;  /* 0x00000000000c0947 */ /* 0x000fea0003800000 */
[----:B------:R-:W1:Y:S02]  /*1430*/  LDG.E R6, desc[UR8][R2.64+-0x4] ;  /* 0xfffffc0802067981 */ /* 0x000e64000c1e1900 */
[----:B-1234-:R-:W-:-:S05]  /*1440*/  FADD R7, R9, R6 ;  /* 0x0000000609077221 */ /* 0x01efca0000000000 */
[----:B------:R1:W-:Y:S02]  /*1450*/  STG.E desc[UR8][R2.64+-0x4], R7 ;  /* 0xfffffc0702007986 */ /* 0x0003e4000c101908 */
.L_x_34:
[----:B------:R-:W-:Y:S05]  /*1460*/  BSYNC.RECONVERGENT B0 ;  /* 0x0000000000007941 */ /* 0x000fea0003800200 */
.L_x_33:
[----:B------:R-:W-:-:S06]  /*1470*/  UIADD3 UR6, UPT, UPT, UR5, 0xf, URZ ;  /* 0x0000000f05067890 */ /* 0x000fcc000fffe0ff */
[----:B------:R-:W-:-:S13]  /*1480*/  ISETP.NE.AND P0, PT, R5, UR6, PT ;  /* 0x0000000605007c0c */ /* 0x000fda000bf05270 */
[----:B------:R-:W1:Y:S01]  /*1490*/  @!P0 LDG.E R6, desc[UR8][R2.64+-0x4] ;  /* 0xfffffc0802068981 */ /* 0x000e62000c1e1900 */
[----:B------:R-:W-:Y:S01]  /*14a0*/  UIADD3 UR4, UPT, UPT, UR4, 0x10, URZ ;  /* 0x0000001004047890 */ /* 0x000fe2000fffe0ff */
[----:B------:R-:W-:Y:S01]  /*14b0*/  VIADD R4, R4, 0x10 ;  /* 0x0000001004047836 */ /* 0x000fe20000000000 */
[----:B------:R-:W-:Y:S01]  /*14c0*/  UIADD3 UR5, UPT, UPT, UR5, 0x10, URZ ;  /* 0x0000001005057890 */ /* 0x000fe2000fffe0ff */
[----:B-1234-:R-:W-:-:S05]  /*14d0*/  @!P0 FADD R7, R9, R6 ;  /* 0x0000000609078221 */ /* 0x01efca0000000000 */
[----:B------:R1:W-:Y:S01]  /*14e0*/  @!P0 STG.E desc[UR8][R2.64+-0x4], R7 ;  /* 0xfffffc0702008986 */ /* 0x0003e2000c101908 */
[----:B------:R-:W-:-:S13]  /*14f0*/  ISETP.NE.AND P0, PT, R10, UR6, PT ;  /* 0x000000060a007c0c */ /* 0x000fda000bf05270 */
[----:B-1----:R-:W-:Y:S05]  /*1500*/  @P0 BRA `(.L_x_35) ;  /* 0xfffffff800080947 */ /* 0x002fea000383ffff */
[----:B------:R-:W-:-:S12]  /*1510*/  UIADD3 UR4, UPT, UPT, UR4, 0x1, URZ ;  /* 0x0000000104047890 */ /* 0x000fd8000fffe0ff */
.L_x_6:
[----:B------:R-:W-:-:S13]  /*1520*/  ISETP.NE.AND P0, PT, R8, RZ, PT ;  /* 0x000000ff0800720c */ /* 0x000fda0003f05270 */
[----:B------:R-:W-:Y:S05]  /*1530*/  @!P0 EXIT ;  /* 0x000000000000894d */ /* 0x000fea0003800000 */
[----:B------:R-:W-:Y:S02]  /*1540*/  ISETP.GE.U32.AND P0, PT, R8, 0x8, PT ;  /* 0x000000080800780c */ /* 0x000fe40003f06070 */
[----:B------:R-:W-:-:S11]  /*1550*/  LOP3.LUT R6, R0, 0x7, RZ, 0xc0, !PT ;  /* 0x0000000700067812 */ /* 0x000fd600078ec0ff */
[----:B------:R-:W-:Y:S05]  /*1560*/  @!P0 BRA `(.L_x_36) ;  /* 0x0000000400008947 */ /* 0x000fea0003800000 */
[----:B------:R-:W-:Y:S01]  /*1570*/  ISETP.NE.AND P0, PT, R5, UR4, PT ;  /* 0x0000000405007c0c */ /* 0x000fe2000bf05270 */
[----:B------:R-:W-:-:S12]  /*1580*/  BSSY.RECONVERGENT B0, `(.L_x_37) ;  /* 0x0000005000007945 */ /* 0x000fd80003800200 */
[----:B------:R-:W-:Y:S05]  /*1590*/  @P0 BRA `(.L_x_38) ;  /* 0x00000000000c0947 */ /* 0x000fea0003800000 */
[----:B------:R-:W2:Y:S02]  /*15a0*/  LDG.E R4, desc[UR8][R2.64+-0x4] ;  /* 0xfffffc0802047981 */ /* 0x000ea4000c1e1900 */
[----:B--2---:R-:W-:-:S05]  /*15b0*/  FADD R7, R9, R4 ;  /* 0x0000000409077221 */ /* 0x004fca0000000000 */
[----:B------:R1:W-:Y:S02]  /*15c0*/  STG.E desc[UR8][R2.64+-0x4], R7 ;  /* 0xfffffc0702007986 */ /* 0x0003e4000c101908 */
.L_x_38:
[----:B------:R-:W-:Y:S05]  /*15d0*/  BSYNC.RECONVERGENT B0 ;  /* 0x0000000000007941 */ /* 0x000fea0003800200 */
.L_x_37:
[----:B------:R-:W-:Y:S01]  /*15e0*/  UIADD3 UR5, UPT, UPT, UR4, 0x1, URZ ;  /* 0x0000000104057890 */ /* 0x000fe2000fffe0ff */
[----:B------:R-:W-:Y:S05]  /*15f0*/  BSSY.RECONVERGENT B0, `(.L_x_39) ;  /* 0x0000006000007945 */ /* 0x000fea0003800200 */
[----:B------:R-:W-:-:S13]  /*1600*/  ISETP.NE.AND P0, PT, R5, UR5, PT ;  /* 0x0000000505007c0c */ /* 0x000fda000bf05270 */
[----:B------:R-:W-:Y:S05]  /*1610*/  @P0 BRA `(.L_x_40) ;  /* 0x00000000000c0947 */ /* 0x000fea0003800000 */
[----:B------:R-:W1:Y:S02]  /*1620*/  LDG.E R4, desc[UR8][R2.64+-0x4] ;  /* 0xfffffc0802047981 */ /* 0x000e64000c1e1900 */
[----:B-1----:R-:W-:-:S05]  /*1630*/  FADD R7, R9, R4 ;  /* 0x0000000409077221 */ /* 0x002fca0000000000 */
[----:B------:R2:W-:Y:S02]  /*1640*/  STG.E desc[UR8][R2.64+-0x4], R7 ;  /* 0xfffffc0702007986 */ /* 0x0005e4000c101908 */
.L_x_40:
[----:B------:R-:W-:Y:S05]  /*1650*/  BSYNC.RECONVERGENT B0 ;  /* 0x0000000000007941 */ /* 0x000fea0003800200 */
.L_x_39:
[----:B------:R-:W-:Y:S01]  /*1660*/  UIADD3 UR5, UPT, UPT, UR4, 0x2, URZ ;  /* 0x0000000204057890 */ /* 0x000fe2000fffe0ff */
[----:B------:R-:W-:Y:S05]  /*1670*/  BSSY.RECONVERGENT B0, `(.L_x_41) ;  /* 0x0000006000007945 */ /* 0x000fea0003800200 */
[----:B------:R-:W-:-:S13]  /*1680*/  ISETP.NE.AND P0, PT, R5, UR5, PT ;  /* 0x0000000505007c0c */ /* 0x000fda000bf05270 */
[----:B------:R-:W-:Y:S05]  /*1690*/  @P0 BRA `(.L_x_42) ;  /* 0x00000000000c0947 */ /* 0x000fea0003800000 */
[----:B------:R-:W1:Y:S02]  /*16a0*/  LDG.E R4, desc[UR8][R2.64+-0x4] ;  /* 0xfffffc0802047981 */ /* 0x000e64000c1e1900 */
[----:B-12---:R-:W-:-:S05]  /*16b0*/  FADD R7, R9, R4 ;  /* 0x0000000409077221 */ /* 0x006fca0000000000 */
[----:B------:R3:W-:Y:S02]  /*16c0*/  STG.E desc[UR8][R2.64+-0x4], R7 ;  /* 0xfffffc0702007986 */ /* 0x0007e4000c101908 */
.L_x_42:
[----:B------:R-:W-:Y:S05]  /*16d0*/  BSYNC.RECONVERGENT B0 ;  /* 0x0000000000007941 */ /* 0x000fea0003800200 */
.L_x_41:
[----:B------:R-:W-:Y:S01]  /*16e0*/  UIADD3 UR5, UPT, UPT, UR4, 0x3, URZ ;  /* 0x0000000304057890 */ /* 0x000fe2000fffe0ff */
[----:B------:R-:W-:Y:S05]  /*16f0*/  BSSY.RECONVERGENT B0, `(.L_x_43) ;  /* 0x0000006000007945 */ /* 0x000fea0003800200 */
[----:B------:R-:W-:-:S13]  /*1700*/  ISETP.NE.AND P0, PT, R5, UR5, PT ;  /* 0x0000000505007c0c */ /* 0x000fda000bf05270 */
[----:B------:R-:W-:Y:S05]  /*1710*/  @P0 BRA `(.L_x_44) ;  /* 0x00000000000c0947 */ /* 0x000fea0003800000 */
[----:B------:R-:W1:Y:S02]  /*1720*/  LDG.E R4, desc[UR8][R2.64+-0x4] ;  /* 0xfffffc0802047981 */ /* 0x000e64000c1e1900 */
[----:B-123--:R-:W-:-:S05]  /*1730*/  FADD R7, R9, R4 ;  /* 0x0000000409077221 */ /* 0x00efca0000000000 */
[----:B------:R4:W-:Y:S02]  /*1740*/  STG.E desc[UR8][R2.64+-0x4], R7 ;  /* 0xfffffc0702007986 */ /* 0x0009e4000c101908 */
.L_x_44:
[----:B------:R-:W-:Y:S05]  /*1750*/  BSYNC.RECONVERGENT B0 ;  /* 0x0000000000007941 */ /* 0x000fea0003800200 */
.L_x_43:
[----:B------:R-:W-:Y:S01]  /*1760*/  UIADD3 UR5, UPT, UPT, UR4, 0x4, URZ ;  /* 0x0000000404057890 */ /* 0x000fe2000fffe0ff */
[----:B------:R-:W-:Y:S05]  /*1770*/  BSSY.RECONVERGENT B0, `(.L_x_45) ;  /* 0x0000006000007945 */ /* 0x000fea0003800200 */
[----:B------:R-:W-:-:S13]  /*1780*/  ISETP.NE.AND P0, PT, R5, UR5, PT ;  /* 0x0000000505007c0c */ /* 0x000fda000bf05270 */
[----:B------:R-:W-:Y:S05]  /*1790*/  @P0 BRA `(.L_x_46) ;  /* 0x00000000000c0947 */ /* 0x000fea0003800000 */
[----:B------:R-:W1:Y:S02]  /*17a0*/  LDG.E R4, desc[UR8][R2.64+-0x4] ;  /* 0xfffffc0802047981 */ /* 0x000e64000c1e1900 */
[----:B-1234-:R-:W-:-:S05]  /*17b0*/  FADD R7, R9, R4 ;  /* 0x0000000409077221 */ /* 0x01efca0000000000 */
[----:B------:R1:W-:Y:S02]  /*17c0*/  STG.E desc[UR8][R2.64+-0x4], R7 ;  /* 0xfffffc0702007986 */ /* 0x0003e4000c101908 */
.L_x_46:
[----:B------:R-:W-:Y:S05]  /*17d0*/  BSYNC.RECONVERGENT B0 ;  /* 0x0000000000007941 */ /* 0x000fea0003800200 */
.L_x_45:
[----:B------:R-:W-:Y:S01]  /*17e0*/  UIADD3 UR5, UPT, UPT, UR4, 0x5, URZ ;  /* 0x0000000504057890 */ /* 0x000fe2000fffe0ff */
[----:B------:R-:W-:Y:S05]  /*17f0*/  BSSY.RECONVERGENT B0, `(.L_x_47) ;  /* 0x0000006000007945 */ /* 0x000fea0003800200 */
[----:B------:R-:W-:-:S13]  /*1800*/  ISETP.NE.AND P0, PT, R5, UR5, PT ;  /* 0x0000000505007c0c */ /* 0x000fda000bf05270 */
[----:B------:R-:W-:Y:S05]  /*1810*/  @P0 BRA `(.L_x_48) ;  /* 0x00000000000c0947 */ /* 0x000fea0003800000 */
[----:B------:R-:W1:Y:S02]  /*1820*/  LDG.E R4, desc[UR8][R2.64+-0x4] ;  /* 0xfffffc0802047981 */ /* 0x000e64000c1e1900 */
[----:B-1234-:R-:W-:-:S05]  /*1830*/  FADD R7, R9, R4 ;  /* 0x0000000409077221 */ /* 0x01efca0000000000 */
[----:B------:R1:W-:Y:S02]  /*1840*/  STG.E desc[UR8][R2.64+-0x4], R7 ;  /* 0xfffffc0702007986 */ /* 0x0003e4000c101908 */
.L_x_48:
[----:B------:R-:W-:Y:S05]  /*1850*/  BSYNC.RECONVERGENT B0 ;  /* 0x0000000000007941 */ /* 0x000fea0003800200 */
.L_x_47:
[----:B------:R-:W-:Y:S01]  /*1860*/  UIADD3 UR5, UPT, UPT, UR4, 0x6, URZ ;  /* 0x0000000604057890 */ /* 0x000fe2000fffe0ff */
[----:B------:R-:W-:Y:S05]  /*1870*/  BSSY.RECONVERGENT B0, `(.L_x_49) ;  /* 0x0000006000007945 */ /* 0x000fea0003800200 */
[----:B------:R-:W-:-:S13]  /*1880*/  ISETP.NE.AND P0, PT, R5, UR5, PT ;  /* 0x0000000505007c0c */ /* 0x000fda000bf05270 */
[----:B------:R-:W-:Y:S05]  /*1890*/  @P0 BRA `(.L_x_50) ;  /* 0x00000000000c0947 */ /* 0x000fea0003800000 */
[----:B------:R-:W1:Y:S02]  /*18a0*/  LDG.E R4, desc[UR8][R2.64+-0x4] ;  /* 0xfffffc0802047981 */ /* 0x000e64000c1e1900 */
[----:B-1234-:R-:W-:-:S05]  /*18b0*/  FADD R7, R9, R4 ;  /* 0x0000000409077221 */ /* 0x01efca0000000000 */
[----:B------:R1:W-:Y:S02]  /*18c0*/  STG.E desc[UR8][R2.64+-0x4], R7 ;  /* 0xfffffc0702007986 */ /* 0x0003e4000c101908 */
.L_x_50:
[----:B------:R-:W-:Y:S05]  /*18d0*/  BSYNC.RECONVERGENT B0 ;  /* 0x0000000000007941 */ /* 0x000fea0003800200 */
.L_x_49:
[----:B------:R-:W-:Y:S01]  /*18e0*/  UIADD3 UR5, UPT, UPT, UR4, 0x7, URZ ;  /* 0x0000000704057890 */ /* 0x000fe2000fffe0ff */
[----:B------:R-:W-:Y:S01]  /*18f0*/  BSSY.RECONVERGENT B0, `(.L_x_36) ;  /* 0x0000007000007945 */ /* 0x000fe20003800200 */
[----:B------:R-:W-:-:S04]  /*1900*/  UIADD3 UR4, UPT, UPT, UR4, 0x8, URZ ;  /* 0x0000000804047890 */ /* 0x000fc8000fffe0ff */
[----:B------:R-:W-:-:S13]  /*1910*/  ISETP.NE.AND P0, PT, R5, UR5, PT ;  /* 0x0000000505007c0c */ /* 0x000fda000bf05270 */
[----:B------:R-:W-:Y:S05]  /*1920*/  @P0 BRA `(.L_x_51) ;  /* 0x00000000000c0947 */ /* 0x000fea0003800000 */
[----:B------:R-:W1:Y:S02]  /*1930*/  LDG.E R4, desc[UR8][R2.64+-0x4] ;  /* 0xfffffc0802047981 */ /* 0x000e64000c1e1900 */
[----:B-1234-:R-:W-:-:S05]  /*1940*/  FADD R7, R9, R4 ;  /* 0x0000000409077221 */ /* 0x01efca0000000000 */
[----:B------:R1:W-:Y:S02]  /*1950*/  STG.E desc[UR8][R2.64+-0x4], R7 ;  /* 0xfffffc0702007986 */ /* 0x0003e4000c101908 */
.L_x_51:
[----:B------:R-:W-:Y:S05]  /*1960*/  BSYNC.RECONVERGENT B0 ;  /* 0x0000000000007941 */ /* 0x000fea0003800200 */
.L_x_36:
        /* <DEDUP_REMOVED lines=8> */
[----:B------:R-:W1:Y:S02]  /*19f0*/  LDG.E R4, desc[UR8][R2.64+-0x4] ;  /* 0xfffffc0802047981 */ /* 0x000e64000c1e1900 */
[----:B-1234-:R-:W-:-:S05]  /*1a00*/  FADD R7, R9, R4 ;  /* 0x0000000409077221 */ /* 0x01efca0000000000 */
[----:B------:R1:W-:Y:S02]  /*1a10*/  STG.E desc[UR8][R2.64+-0x4], R7 ;  /* 0xfffffc0702007986 */ /* 0x0003e4000c101908 */
.L_x_54:
[----:B------:R-:W-:Y:S05]  /*1a20*/  BSYNC.RECONVERGENT B0 ;  /* 0x0000000000007941 */ /* 0x000fea0003800200 */
.L_x_53:
[----:B------:R-:W-:Y:S01]  /*1a30*/  UIADD3 UR5, UPT, UPT, UR4, 0x1, URZ ;  /* 0x0000000104057890 */ /* 0x000fe2000fffe0ff */
[----:B------:R-:W-:Y:S05]  /*1a40*/  BSSY.RECONVERGENT B0, `(.L_x_55) ;  /* 0x0000006000007945 */ /* 0x000fea0003800200 */
[----:B------:R-:W-:-:S13]  /*1a50*/  ISETP.NE.AND P0, PT, R5, UR5, PT ;  /* 0x0000000505007c0c */ /* 0x000fda000bf05270 */
[----:B------:R-:W-:Y:S05]  /*1a60*/  @P0 BRA `(.L_x_56) ;  /* 0x00000000000c0947 */ /* 0x000fea0003800000 */
[----:B------:R-:W1:Y:S02]  /*1a70*/  LDG.E R4, desc[UR8][R2.64+-0x4] ;  /* 0xfffffc0802047981 */ /* 0x000e64000c1e1900 */
[----:B-1234-:R-:W-:-:S05]  /*1a80*/  FADD R7, R9, R4 ;  /* 0x0000000409077221 */ /* 0x01efca0000000000 */
[----:B------:R1:W-:Y:S02]  /*1a90*/  STG.E desc[UR8][R2.64+-0x4], R7 ;  /* 0xfffffc0702007986 */ /* 0x0003e4000c101908 */
.L_x_56:
[----:B------:R-:W-:Y:S05]  /*1aa0*/  BSYNC.RECONVERGENT B0 ;  /* 0x0000000000007941 */ /* 0x000fea0003800200 */
.L_x_55:
[----:B------:R-:W-:Y:S01]  /*1ab0*/  UIADD3 UR5, UPT, UPT, UR4, 0x2, URZ ;  /* 0x0000000204057890 */ /* 0x000fe2000fffe0ff */
[----:B------:R-:W-:Y:S05]  /*1ac0*/  BSSY.RECONVERGENT B0, `(.L_x_57) ;  /* 0x0000006000007945 */ /* 0x000fea0003800200 */
[----:B------:R-:W-:-:S13]  /*1ad0*/  ISETP.NE.AND P0, PT, R5, UR5, PT ;  /* 0x0000000505007c0c */ /* 0x000fda000bf05270 */
[----:B------:R-:W-:Y:S05]  /*1ae0*/  @P0 BRA `(.L_x_58) ;  /* 0x00000000000c0947 */ /* 0x000fea0003800000 */
[----:B------:R-:W1:Y:S02]  /*1af0*/  LDG.E R4, desc[UR8][R2.64+-0x4] ;  /* 0xfffffc0802047981 */ /* 0x000e64000c1e1900 */
[----:B-1234-:R-:W-:-:S05]  /*1b00*/  FADD R7, R9, R4 ;  /* 0x0000000409077221 */ /* 0x01efca0000000000 */
[----:B------:R1:W-:Y:S02]  /*1b10*/  STG.E desc[UR8][R2.64+-0x4], R7 ;  /* 0xfffffc0702007986 */ /* 0x0003e4000c101908 */
.L_x_58:
[----:B------:R-:W-:Y:S05]  /*1b20*/  BSYNC.RECONVERGENT B0 ;  /* 0x0000000000007941 */ /* 0x000fea0003800200 */
.L_x_57:
        /* <DEDUP_REMOVED lines=8> */
.L_x_59:
[----:B------:R-:W-:Y:S05]  /*1bb0*/  BSYNC.RECONVERGENT B0 ;  /* 0x0000000000007941 */ /* 0x000fea0003800200 */
.L_x_52:
[----:B------:R-:W-:-:S13]  /*1bc0*/  ISETP.NE.AND P0, PT, R0, RZ, PT ;  /* 0x000000ff0000720c */ /* 0x000fda0003f05270 */
[----:B------:R-:W-:Y:S05]  /*1bd0*/  @!P0 EXIT ;  /* 0x000000000000894d */ /* 0x000fea0003800000 */
[----:B------:R-:W-:Y:S02]  /*1be0*/  IADD3 R5, PT, PT, -R5, UR4, RZ ;  /* 0x0000000405057c10 */ /* 0x000fe4000fffe1ff */
[----:B------:R-:W-:-:S07]  /*1bf0*/  IADD3 R0, PT, PT, -R0, RZ, RZ ;  /* 0x000000ff00007210 */ /* 0x000fce0007ffe1ff */
.L_x_60:
[----:B------:R-:W-:-:S13]  /*1c00*/  ISETP.NE.AND P0, PT, R5, RZ, PT ;  /* 0x000000ff0500720c */ /* 0x000fda0003f05270 */
[----:B------:R-:W1:Y:S01]  /*1c10*/  @!P0 LDG.E R4, desc[UR8][R2.64+-0x4] ;  /* 0xfffffc0802048981 */ /* 0x000e62000c1e1900 */
[----:B------:R-:W-:Y:S01]  /*1c20*/  VIADD R0, R0, 0x1 ;  /* 0x0000000100007836 */ /* 0x000fe20000000000 */
[----:B------:R-:W-:Y:S01]  /*1c30*/  IADD3 R5, PT, PT, R5, 0x1, RZ ;  /* 0x0000000105057810 */ /* 0x000fe20007ffe0ff */
[----:B-1234-:R-:W-:-:S05]  /*1c40*/  @!P0 FADD R7, R4, R9 ;  /* 0x0000000904078221 */ /* 0x01efca0000000000 */
[----:B------:R1:W-:Y:S01]  /*1c50*/  @!P0 STG.E desc[UR8][R2.64+-0x4], R7 ;  /* 0xfffffc0702008986 */ /* 0x0003e2000c101908 */
[----:B------:R-:W-:-:S13]  /*1c60*/  ISETP.NE.AND P0, PT, R0, RZ, PT ;  /* 0x000000ff0000720c */ /* 0x000fda0003f05270 */
[----:B-1----:R-:W-:Y:S05]  /*1c70*/  @P0 BRA `(.L_x_60) ;  /* 0xfffffffc00e00947 */ /* 0x002fea000383ffff */
[----:B------:R-:W-:Y:S05]  /*1c80*/  EXIT ;  /* 0x000000000000794d */ /* 0x000fea0003800000 */
.L_x_61:
[----:B------:R-:W-:-:S00]  /*1c90*/  BRA `(.L_x_61) ;  /* 0xfffffffc00fc7947 */ /* 0x000fc0000383ffff */
[----:B------:R-:W-:-:S00]  /*1ca0*/  NOP ;  /* 0x0000000000007918 */ /* 0x000fc00000000000 */
        /* <DEDUP_REMOVED lines=13> */
.L_x_62:


//--------------------- .nv.shared.reserved.0     --------------------------
	.section	.nv.shared.reserved.0,"aw",@nobits
	.weak		__nv_reservedSMEM_offset_0_alias
	.size		__nv_reservedSMEM_offset_0_alias, 0, 64
	.other		__nv_reservedSMEM_offset_0_alias,@"STO_CUDA_RESERVED_SHARED STV_DEFAULT"
__nv_reservedSMEM_offset_0_alias:
	.zero		0
	.zero		64


//--------------------- .nv.constant0._Z16tissueGPU1KernelPiPfS0_S0_iiii --------------------------
	.section	.nv.constant0._Z16tissueGPU1KernelPiPfS0_S0_iiii,"a",@progbits
	.sectionflags	@""
	.align	4
.nv.constant0._Z16tissueGPU1KernelPiPfS0_S0_iiii:
	.zero		944


//--------------------- SYMBOLS --------------------------

	.type		.nv.reservedSmem.offset0,@object
	.size		.nv.reservedSmem.offset0,0x4
